def matmul_kernel(
    a_ptr,
    b_ptr,
    c_ptr,
    M,
    N,
    K,
    stride_am,
    stride_ak,
    stride_bk,
    stride_bn,
    stride_cm,
    stride_cn,
    BLOCK_M: tl.constexpr,
    BLOCK_N: tl.constexpr,
    BLOCK_K: tl.constexpr,
    GROUP_M: tl.constexpr,
):
    pid = tl.program_id(axis=0)
    num_pid_m = tl.cdiv(M, BLOCK_M)
    num_pid_n = tl.cdiv(N, BLOCK_N)
    num_pid_in_group = GROUP_M * num_pid_n
    group_id = pid // num_pid_in_group
    first_pid_m = group_id * GROUP_M
    group_size_m = min(num_pid_m - first_pid_m, GROUP_M)
    pid_m = first_pid_m + ((pid % num_pid_in_group) % group_size_m)
    pid_n = (pid % num_pid_in_group) // group_size_m

    offs_am = (pid_m * BLOCK_M + tl.arange(0, BLOCK_M)) % M
    offs_bn = (pid_n * BLOCK_N + tl.arange(0, BLOCK_N)) % N
    offs_k = tl.arange(0, BLOCK_K)
    a_ptrs = a_ptr + offs_am[:, None] * stride_am + offs_k[None, :] * stride_ak
    b_ptrs = b_ptr + offs_k[:, None] * stride_bk + offs_bn[None, :] * stride_bn

    acc = tl.zeros((BLOCK_M, BLOCK_N), dtype=tl.float32)
    for kk in range(0, tl.cdiv(K, BLOCK_K)):
        a = tl.load(a_ptrs, mask=offs_k[None, :] < K - kk * BLOCK_K, other=0.0)
        b = tl.load(b_ptrs, mask=offs_k[:, None] < K - kk * BLOCK_K, other=0.0)
        acc = tl.dot(a, b, acc)
        a_ptrs += BLOCK_K * stride_ak
        b_ptrs += BLOCK_K * stride_bk

    c = acc.to(c_ptr.dtype.element_ty)
    offs_cm = pid_m * BLOCK_M + tl.arange(0, BLOCK_M)
    offs_cn = pid_n * BLOCK_N + tl.arange(0, BLOCK_N)
    c_ptrs = c_ptr + offs_cm[:, None] * stride_cm + offs_cn[None, :] * stride_cn
    mask = (offs_cm[:, None] < M) & (offs_cn[None, :] < N)
    tl.store(c_ptrs, c, mask=mask)

# config = {"BLOCK_K": 32, "BLOCK_M": 128, "BLOCK_N": 64, "GROUP_M": 8, "arch": "sm_90", "dtype": "bf16", "num_ctas": 1, "num_stages": 3, "num_warps": 2}
# arch = sm_90


// ===== COMPILED SASS (sm_90a) =====

	.target	sm_90a

	.elftype	@"ET_EXEC"


//--------------------- .note.nv.tkinfo           --------------------------
	.section	.note.nv.tkinfo,"",@"SHT_NOTE"
	.sectionflags	@"SHF_NOTE_NV_TKINFO"
	.tkinfo
        /*0018*/ 	.word	0x00000002
        /*0030*/ 	.string	""
        /*0030*/ 	.string	"ptxas"
        /*0030*/ 	.string	"Cuda compilation tools, release 13.0, V13.0.88"
        /*0030*/ 	.string	"Build cuda_13.0.r13.0/compiler.36424714_0"
        /*0030*/ 	.string	"-v  -suppress-debug-info  -lineinfo  -arch sm_90a "



//--------------------- .note.nv.cuinfo           --------------------------
	.section	.note.nv.cuinfo,"",@"SHT_NOTE"
	.sectionflags	@"SHF_NOTE_NV_CUINFO"
        /*0018*/ 	.short	0x0002
        /*001a*/ 	.short	0x005a
        /*001c*/ 	.short	0x0082
	.zero		2


//--------------------- .nv.info                  --------------------------
	.section	.nv.info,"",@"SHT_CUDA_INFO"
	.align	4


	//----- nvinfo : EIATTR_REGCOUNT
	.align		4
        /*0000*/ 	.byte	0x04, 0x2f
        /*0002*/ 	.short	(.L_1 - .L_0)
	.align		4
.L_0:
        /*0004*/ 	.word	index@(matmul_kernel)
        /*0008*/ 	.word	0x000000ff


	//----- nvinfo : EIATTR_FRAME_SIZE
	.align		4
.L_1:
        /*000c*/ 	.byte	0x04, 0x11
        /*000e*/ 	.short	(.L_3 - .L_2)
	.align		4
.L_2:
        /*0010*/ 	.word	index@(matmul_kernel)
        /*0014*/ 	.word	0x000002f8


	//----- nvinfo : EIATTR_MIN_STACK_SIZE
	.align		4
.L_3:
        /*0018*/ 	.byte	0x04, 0x12
        /*001a*/ 	.short	(.L_5 - .L_4)
	.align		4
.L_4:
        /*001c*/ 	.word	index@(matmul_kernel)
        /*0020*/ 	.word	0x000002f8
.L_5:


//--------------------- .nv.compat                --------------------------
	.section	.nv.compat,"",@"SHT_CUDA_COMPAT_INFO"
	.align	4
        /*0000*/ 	.byte	0x02, 0x09, 0x01, 0x00, 0x02, 0x02, 0x01, 0x00, 0x02, 0x05, 0x05, 0x00, 0x03, 0x07, 0x01, 0x01
        /*0010*/ 	.byte	0x02, 0x03, 0x00, 0x00, 0x02, 0x06, 0x01, 0x00, 0x04, 0x0b, 0x08, 0x00, 0x00, 0x00, 0x00, 0x00
        /*0020*/ 	.byte	0x00, 0x00, 0x00, 0x00


//--------------------- .nv.info.matmul_kernel    --------------------------
	.section	.nv.info.matmul_kernel,"",@"SHT_CUDA_INFO"
	.sectionflags	@""
	.align	4


	//----- nvinfo : EIATTR_CUDA_API_VERSION
	.align		4
        /*0000*/ 	.byte	0x04, 0x37
        /*0002*/ 	.short	(.L_7 - .L_6)
.L_6:
        /*0004*/ 	.word	0x00000082


	//----- nvinfo : EIATTR_KPARAM_INFO
	.align		4
.L_7:
        /*0008*/ 	.byte	0x04, 0x17
        /*000a*/ 	.short	(.L_9 - .L_8)
.L_8:
        /*000c*/ 	.word	0x00000000
        /*0010*/ 	.short	0x000d
        /*0012*/ 	.short	0x0048
        /*0014*/ 	.byte	0x00, 0xf4, 0x21, 0x00


	//----- nvinfo : EIATTR_KPARAM_INFO
	.align		4
.L_9:
        /*0018*/ 	.byte	0x04, 0x17
        /*001a*/ 	.short	(.L_11 - .L_10)
.L_10:
        /*001c*/ 	.word	0x00000000
        /*0020*/ 	.short	0x000c
        /*0022*/ 	.short	0x0040
        /*0024*/ 	.byte	0x00, 0xf4, 0x21, 0x00


	//----- nvinfo : EIATTR_KPARAM_INFO
	.align		4
.L_11:
        /*0028*/ 	.byte	0x04, 0x17
        /*002a*/ 	.short	(.L_13 - .L_12)
.L_12:
        /*002c*/ 	.word	0x00000000
        /*0030*/ 	.short	0x000b
        /*0032*/ 	.short	0x0038
        /*0034*/ 	.byte	0x00, 0xf0, 0x11, 0x00


	//----- nvinfo : EIATTR_KPARAM_INFO
	.align		4
.L_13:
        /*0038*/ 	.byte	0x04, 0x17
        /*003a*/ 	.short	(.L_15 - .L_14)
.L_14:
        /*003c*/ 	.word	0x00000000
        /*0040*/ 	.short	0x000a
        /*0042*/ 	.short	0x0034
        /*0044*/ 	.byte	0x00, 0xf0, 0x11, 0x00


	//----- nvinfo : EIATTR_KPARAM_INFO
	.align		4
.L_15:
        /*0048*/ 	.byte	0x04, 0x17
        /*004a*/ 	.short	(.L_17 - .L_16)
.L_16:
        /*004c*/ 	.word	0x00000000
        /*0050*/ 	.short	0x0009
        /*0052*/ 	.short	0x0030
        /*0054*/ 	.byte	0x00, 0xf0, 0x11, 0x00


	//----- nvinfo : EIATTR_KPARAM_INFO
	.align		4
.L_17:
        /*0058*/ 	.byte	0x04, 0x17
        /*005a*/ 	.short	(.L_19 - .L_18)
.L_18:
        /*005c*/ 	.word	0x00000000
        /*0060*/ 	.short	0x0008
        /*0062*/ 	.short	0x002c
        /*0064*/ 	.byte	0x00, 0xf0, 0x11, 0x00


	//----- nvinfo : EIATTR_KPARAM_INFO
	.align		4
.L_19:
        /*0068*/ 	.byte	0x04, 0x17
        /*006a*/ 	.short	(.L_21 - .L_20)
.L_20:
        /*006c*/ 	.word	0x00000000
        /*0070*/ 	.short	0x0007
        /*0072*/ 	.short	0x0028
        /*0074*/ 	.byte	0x00, 0xf0, 0x11, 0x00


	//----- nvinfo : EIATTR_KPARAM_INFO
	.align		4
.L_21:
        /*0078*/ 	.byte	0x04, 0x17
        /*007a*/ 	.short	(.L_23 - .L_22)
.L_22:
        /*007c*/ 	.word	0x00000000
        /*0080*/ 	.short	0x0006
        /*0082*/ 	.short	0x0024
        /*0084*/ 	.byte	0x00, 0xf0, 0x11, 0x00


	//----- nvinfo : EIATTR_KPARAM_INFO
	.align		4
.L_23:
        /*0088*/ 	.byte	0x04, 0x17
        /*008a*/ 	.short	(.L_25 - .L_24)
.L_24:
        /*008c*/ 	.word	0x00000000
        /*0090*/ 	.short	0x0005
        /*0092*/ 	.short	0x0020
        /*0094*/ 	.byte	0x00, 0xf0, 0x11, 0x00


	//----- nvinfo : EIATTR_KPARAM_INFO
	.align		4
.L_25:
        /*0098*/ 	.byte	0x04, 0x17
        /*009a*/ 	.short	(.L_27 - .L_26)
.L_26:
        /*009c*/ 	.word	0x00000000
        /*00a0*/ 	.short	0x0004
        /*00a2*/ 	.short	0x001c
        /*00a4*/ 	.byte	0x00, 0xf0, 0x11, 0x00


	//----- nvinfo : EIATTR_KPARAM_INFO
	.align		4
.L_27:
        /*00a8*/ 	.byte	0x04, 0x17
        /*00aa*/ 	.short	(.L_29 - .L_28)
.L_28:
        /*00ac*/ 	.word	0x00000000
        /*00b0*/ 	.short	0x0003
        /*00b2*/ 	.short	0x0018
        /*00b4*/ 	.byte	0x00, 0xf0, 0x11, 0x00


	//----- nvinfo : EIATTR_KPARAM_INFO
	.align		4
.L_29:
        /*00b8*/ 	.byte	0x04, 0x17
        /*00ba*/ 	.short	(.L_31 - .L_30)
.L_30:
        /*00bc*/ 	.word	0x00000000
        /*00c0*/ 	.short	0x0002
        /*00c2*/ 	.short	0x0010
        /*00c4*/ 	.byte	0x00, 0xf4, 0x21, 0x00


	//----- nvinfo : EIATTR_KPARAM_INFO
	.align		4
.L_31:
        /*00c8*/ 	.byte	0x04, 0x17
        /*00ca*/ 	.short	(.L_33 - .L_32)
.L_32:
        /*00cc*/ 	.word	0x00000000
        /*00d0*/ 	.short	0x0001
        /*00d2*/ 	.short	0x0008
        /*00d4*/ 	.byte	0x00, 0xf4, 0x21, 0x00


	//----- nvinfo : EIATTR_KPARAM_INFO
	.align		4
.L_33:
        /*00d8*/ 	.byte	0x04, 0x17
        /*00da*/ 	.short	(.L_35 - .L_34)
.L_34:
        /*00dc*/ 	.word	0x00000000
        /*00e0*/ 	.short	0x0000
        /*00e2*/ 	.short	0x0000
        /*00e4*/ 	.byte	0x00, 0xf4, 0x21, 0x00


	//----- nvinfo : EIATTR_SPARSE_MMA_MASK
	.align		4
.L_35:
        /*00e8*/ 	.byte	0x03, 0x50
        /*00ea*/ 	.short	0x0000


	//----- nvinfo : EIATTR_MAXREG_COUNT
	.align		4
        /*00ec*/ 	.byte	0x03, 0x1b
        /*00ee*/ 	.short	0x00ff


	//----- nvinfo : EIATTR_NUM_BARRIERS
	.align		4
        /*00f0*/ 	.byte	0x02, 0x4c
        /*00f2*/ 	.byte	0x01
	.zero		1


	//----- nvinfo : EIATTR_ANNOTATIONS
	.align		4
        /*00f4*/ 	.byte	0x04, 0x55
        /*00f6*/ 	.short	(.L_37 - .L_36)


	//   ....[0]....
.L_36:
        /*00f8*/ 	.word	0x00000001
        /*00fc*/ 	.byte	0x10, 0x07, 0x00, 0x00, 0x01, 0x00, 0x00, 0x00, 0x20, 0x07, 0x00, 0x00, 0x01, 0x00, 0x00, 0x00
        /* <DEDUP_REMOVED lines=146> */
        /*0a2c*/ 	.byte	0x70, 0x77, 0x00, 0x00


	//----- nvinfo : EIATTR_MERCURY_ISA_VERSION
	.align		4
.L_37:
        /*0a30*/ 	.byte	0x03, 0x5f
        /*0a32*/ 	.short	0x0101


	//----- nvinfo : EIATTR_EXIT_INSTR_OFFSETS
	.align		4
        /*0a34*/ 	.byte	0x04, 0x1c
        /*0a36*/ 	.short	(.L_39 - .L_38)


	//   ....[0]....
.L_38:
        /*0a38*/ 	.word	0x0000aa20


	//   ....[1]....
        /*0a3c*/ 	.word	0x0000aa50


	//----- nvinfo : EIATTR_REQNTID
	.align		4
.L_39:
        /*0a40*/ 	.byte	0x04, 0x10
        /*0a42*/ 	.short	(.L_41 - .L_40)
.L_40:
        /*0a44*/ 	.word	0x00000040
        /*0a48*/ 	.word	0x00000001
        /*0a4c*/ 	.word	0x00000001


	//----- nvinfo : EIATTR_CBANK_PARAM_SIZE
	.align		4
.L_41:
        /*0a50*/ 	.byte	0x03, 0x19
        /*0a52*/ 	.short	0x0050


	//----- nvinfo : EIATTR_PARAM_CBANK
	.align		4
        /*0a54*/ 	.byte	0x04, 0x0a
        /*0a56*/ 	.short	(.L_43 - .L_42)
	.align		4
.L_42:
        /*0a58*/ 	.word	index@(.nv.constant0.matmul_kernel)
        /*0a5c*/ 	.short	0x0210
        /*0a5e*/ 	.short	0x0050


	//----- nvinfo : EIATTR_SW_WAR
	.align		4
.L_43:
        /*0a60*/ 	.byte	0x04, 0x36
        /*0a62*/ 	.short	(.L_45 - .L_44)
.L_44:
        /*0a64*/ 	.word	0x00000008
.L_45:


//--------------------- .nv.callgraph             --------------------------
	.section	.nv.callgraph,"",@"SHT_CUDA_CALLGRAPH"
	.align	4
	.sectionentsize	8
	.align		4
        /*0000*/ 	.word	0x00000000
	.align		4
        /*0004*/ 	.word	0xffffffff
	.align		4
        /*0008*/ 	.word	0x00000000
	.align		4
        /*000c*/ 	.word	0xfffffffe
	.align		4
        /*0010*/ 	.word	0x00000000
	.align		4
        /*0014*/ 	.word	0xfffffffd
	.align		4
        /*0018*/ 	.word	0x00000000
	.align		4
        /*001c*/ 	.word	0xfffffffc


//--------------------- .text.matmul_kernel       --------------------------
	.section	.text.matmul_kernel,"ax",@progbits
	.align	128
        .global         matmul_kernel
        .type           matmul_kernel,@function
        .size           matmul_kernel,(.L_x_3 - matmul_kernel)
        .other          matmul_kernel,@"STO_CUDA_ENTRY STV_DEFAULT"
matmul_kernel:
.text.matmul_kernel:
[----:B------:R-:W0:Y:S08]  /*0000*/  LDC R1, c[0x0][0x28] ;  /* 0x00000a00ff017b82 */ /* 0x000e300000000800 */
[----:B------:R-:W1:Y:S01]  /*0010*/  LDC.64 R2, c[0x0][0x228] ;  /* 0x00008a00ff027b82 */ /* 0x000e620000000a00 */
[----:B------:R-:W2:Y:S01]  /*0020*/  S2R R7, SR_CTAID.X ;  /* 0x0000000000077919 */ /* 0x000ea20000002500 */
[----:B0-----:R-:W-:Y:S01]  /*0030*/  VIADD R1, R1, 0xfffffd08 ;  /* 0xfffffd0801017836 */ /* 0x001fe20000000000 */
[----:B------:R-:W-:Y:S01]  /*0040*/  ULDC.64 UR8, c[0x0][0x208] ;  /* 0x0000820000087ab9 */ /* 0x000fe20000000a00 */
[----:B------:R-:W-:-:S02]  /*0050*/  CS2R R14, SRZ ;  /* 0x00000000000e7805 */ /* 0x000fc4000001ff00 */
[----:B------:R-:W-:Y:S02]  /*0060*/  CS2R R20, SRZ ;  /* 0x0000000000147805 */ /* 0x000fe4000001ff00 */
[----:B------:R-:W-:Y:S02]  /*0070*/  CS2R R22, SRZ ;  /* 0x0000000000167805 */ /* 0x000fe4000001ff00 */
[----:B------:R-:W-:Y:S01]  /*0080*/  CS2R R24, SRZ ;  /* 0x0000000000187805 */ /* 0x000fe2000001ff00 */
[----:B------:R-:W0:Y:S01]  /*0090*/  LDC R74, c[0x0][0x230] ;  /* 0x00008c00ff4a7b82 */ /* 0x000e220000000800 */
[----:B------:R-:W-:Y:S02]  /*00a0*/  CS2R R26, SRZ ;  /* 0x00000000001a7805 */ /* 0x000fe4000001ff00 */
[----:B------:R-:W-:Y:S02]  /*00b0*/  CS2R R32, SRZ ;  /* 0x0000000000207805 */ /* 0x000fe4000001ff00 */
[----:B------:R-:W-:-:S02]  /*00c0*/  CS2R R34, SRZ ;  /* 0x0000000000227805 */ /* 0x000fc4000001ff00 */
[----:B------:R-:W-:Y:S02]  /*00d0*/  CS2R R36, SRZ ;  /* 0x0000000000247805 */ /* 0x000fe4000001ff00 */
[----:B------:R-:W-:Y:S02]  /*00e0*/  CS2R R38, SRZ ;  /* 0x0000000000267805 */ /* 0x000fe4000001ff00 */
[----:B------:R-:W-:Y:S02]  /*00f0*/  CS2R R96, SRZ ;  /* 0x0000000000607805 */ /* 0x000fe4000001ff00 */
        /* <DEDUP_REMOVED lines=8> */
[----:B------:R-:W-:Y:S01]  /*0180*/  CS2R R90, SRZ ;  /* 0x00000000005a7805 */ /* 0x000fe2000001ff00 */
[----:B-1----:R-:W-:Y:S01]  /*0190*/  VIADD R0, R3, 0x3f ;  /* 0x0000003f03007836 */ /* 0x002fe20000000000 */
[----:B------:R-:W-:-:S02]  /*01a0*/  CS2R R84, SRZ ;  /* 0x0000000000547805 */ /* 0x000fc4000001ff00 */
[----:B------:R-:W-:Y:S02]  /*01b0*/  CS2R R86, SRZ ;  /* 0x0000000000567805 */ /* 0x000fe4000001ff00 */
[----:B------:R-:W-:Y:S02]  /*01c0*/  CS2R R80, SRZ ;  /* 0x0000000000507805 */ /* 0x000fe4000001ff00 */
[----:B------:R-:W-:Y:S02]  /*01d0*/  CS2R R82, SRZ ;  /* 0x0000000000527805 */ /* 0x000fe4000001ff00 */
[----:B------:R-:W-:Y:S02]  /*01e0*/  SHF.R.S32.HI R5, RZ, 0x1f, R0 ;  /* 0x0000001fff057819 */ /* 0x000fe40000011400 */
[----:B------:R-:W-:Y:S02]  /*01f0*/  CS2R R60, SRZ ;  /* 0x00000000003c7805 */ /* 0x000fe4000001ff00 */
[----:B------:R-:W-:Y:S01]  /*0200*/  CS2R R62, SRZ ;  /* 0x00000000003e7805 */ /* 0x000fe2000001ff00 */
[----:B0-----:R-:W-:Y:S01]  /*0210*/  VIADD R74, R74, 0x1f ;  /* 0x0000001f4a4a7836 */ /* 0x001fe20000000000 */
[----:B------:R-:W-:-:S02]  /*0220*/  LEA.HI R5, R5, R0, RZ, 0x6 ;  /* 0x0000000005057211 */ /* 0x000fc400078f30ff */
[----:B------:R-:W-:Y:S02]  /*0230*/  CS2R R56, SRZ ;  /* 0x0000000000387805 */ /* 0x000fe4000001ff00 */
[----:B--2---:R-:W-:Y:S02]  /*0240*/  IABS R10, R7 ;  /* 0x00000007000a7213 */ /* 0x004fe40000000000 */
[----:B------:R-:W-:Y:S02]  /*0250*/  CS2R R58, SRZ ;  /* 0x00000000003a7805 */ /* 0x000fe4000001ff00 */
[----:B------:R-:W-:Y:S02]  /*0260*/  SHF.R.S32.HI R5, RZ, 0x6, R5 ;  /* 0x00000006ff057819 */ /* 0x000fe40000011405 */
[----:B------:R-:W-:Y:S02]  /*0270*/  CS2R R52, SRZ ;  /* 0x0000000000347805 */ /* 0x000fe4000001ff00 */
[----:B------:R-:W-:Y:S01]  /*0280*/  CS2R R54, SRZ ;  /* 0x0000000000367805 */ /* 0x000fe2000001ff00 */
[----:B------:R-:W-:-:S05]  /*0290*/  IMAD.SHL.U32 R6, R5, 0x8, RZ ;  /* 0x0000000805067824 */ /* 0x000fca00078e00ff */
[-C--:B------:R-:W-:Y:S02]  /*02a0*/  IABS R9, R6.reuse ;  /* 0x0000000600097213 */ /* 0x080fe40000000000 */
[----:B------:R-:W-:Y:S02]  /*02b0*/  IABS R12, R6 ;  /* 0x00000006000c7213 */ /* 0x000fe40000000000 */
[----:B------:R-:W0:Y:S08]  /*02c0*/  I2F.RP R0, R9 ;  /* 0x0000000900007306 */ /* 0x000e300000209400 */
[----:B0-----:R-:W0:Y:S02]  /*02d0*/  MUFU.RCP R0, R0 ;  /* 0x0000000000007308 */ /* 0x001e240000001000 */
[----:B0-----:R-:W-:-:S02]  /*02e0*/  VIADD R4, R0, 0xffffffe ;  /* 0x0ffffffe00047836 */ /* 0x001fc40000000000 */
[----:B------:R-:W-:-:S04]  /*02f0*/  IMAD.MOV R0, RZ, RZ, -R12 ;  /* 0x000000ffff007224 */ /* 0x000fc800078e0a0c */
[----:B------:R0:W1:Y:S02]  /*0300*/  F2I.FTZ.U32.TRUNC.NTZ R5, R4 ;  /* 0x0000000400057305 */ /* 0x000064000021f000 */
[----:B0-----:R-:W-:Y:S02]  /*0310*/  IMAD.MOV.U32 R4, RZ, RZ, RZ ;  /* 0x000000ffff047224 */ /* 0x001fe400078e00ff */
[----:B-1----:R-:W-:-:S04]  /*0320*/  IMAD.MOV R8, RZ, RZ, -R5 ;  /* 0x000000ffff087224 */ /* 0x002fc800078e0a05 */
[----:B------:R-:W-:Y:S02]  /*0330*/  IMAD R11, R8, R9, RZ ;  /* 0x00000009080b7224 */ /* 0x000fe400078e02ff */
[----:B------:R-:W-:Y:S02]  /*0340*/  IMAD.MOV.U32 R8, RZ, RZ, R10 ;  /* 0x000000ffff087224 */ /* 0x000fe400078e000a */
[----:B------:R-:W-:-:S06]  /*0350*/  IMAD.HI.U32 R5, R5, R11, R4 ;  /* 0x0000000b05057227 */ /* 0x000fcc00078e0004 */
[----:B------:R-:W-:-:S04]  /*0360*/  IMAD.HI.U32 R5, R5, R8, RZ ;  /* 0x0000000805057227 */ /* 0x000fc800078e00ff */
[----:B------:R-:W-:-:S05]  /*0370*/  IMAD R0, R5, R0, R8 ;  /* 0x0000000005007224 */ /* 0x000fca00078e0208 */
[----:B------:R-:W-:-:S13]  /*0380*/  ISETP.GT.U32.AND P1, PT, R9, R0, PT ;  /* 0x000000000900720c */ /* 0x000fda0003f24070 */
[----:B------:R-:W-:Y:S02]  /*0390*/  @!P1 IMAD.IADD R0, R0, 0x1, -R9 ;  /* 0x0000000100009824 */ /* 0x000fe400078e0a09 */
[----:B------:R-:W-:Y:S01]  /*03a0*/  @!P1 VIADD R5, R5, 0x1 ;  /* 0x0000000105059836 */ /* 0x000fe20000000000 */
[----:B------:R-:W-:Y:S02]  /*03b0*/  ISETP.NE.AND P1, PT, R6, RZ, PT ;  /* 0x000000ff0600720c */ /* 0x000fe40003f25270 */
[----:B------:R-:W-:Y:S02]  /*03c0*/  ISETP.GE.U32.AND P0, PT, R0, R9, PT ;  /* 0x000000090000720c */ /* 0x000fe40003f06070 */
[----:B------:R-:W-:-:S04]  /*03d0*/  LOP3.LUT R0, R7, R6, RZ, 0x3c, !PT ;  /* 0x0000000607007212 */ /* 0x000fc800078e3cff */
[----:B------:R-:W-:Y:S01]  /*03e0*/  ISETP.GE.AND P2, PT, R0, RZ, PT ;  /* 0x000000ff0000720c */ /* 0x000fe20003f46270 */
[----:B------:R-:W-:-:S06]  /*03f0*/  VIADD R0, R2, 0x7f ;  /* 0x0000007f02007836 */ /* 0x000fcc0000000000 */
[----:B------:R-:W-:-:S04]  /*0400*/  @P0 VIADD R5, R5, 0x1 ;  /* 0x0000000105050836 */ /* 0x000fc80000000000 */
[----:B------:R-:W-:Y:S01]  /*0410*/  IMAD.MOV.U32 R4, RZ, RZ, R5 ;  /* 0x000000ffff047224 */ /* 0x000fe200078e0005 */
[----:B------:R-:W-:-:S03]  /*0420*/  SHF.R.S32.HI R5, RZ, 0x1f, R0 ;  /* 0x0000001fff057819 */ /* 0x000fc60000011400 */
[----:B------:R-:W-:Y:S01]  /*0430*/  @!P2 IMAD.MOV R4, RZ, RZ, -R4 ;  /* 0x000000ffff04a224 */ /* 0x000fe200078e0a04 */
[----:B------:R-:W-:Y:S02]  /*0440*/  @!P1 LOP3.LUT R4, RZ, R6, RZ, 0x33, !PT ;  /* 0x00000006ff049212 */ /* 0x000fe400078e33ff */
[----:B------:R-:W-:-:S03]  /*0450*/  LEA.HI R5, R5, R0, RZ, 0x7 ;  /* 0x0000000005057211 */ /* 0x000fc600078f38ff */
[----:B------:R-:W-:Y:S02]  /*0460*/  IMAD.SHL.U32 R8, R4, 0x8, RZ ;  /* 0x0000000804087824 */ /* 0x000fe400078e00ff */
[----:B------:R-:W-:-:S03]  /*0470*/  IMAD.MOV R4, RZ, RZ, -R4 ;  /* 0x000000ffff047224 */ /* 0x000fc600078e0a04 */
[----:B------:R-:W-:Y:S01]  /*0480*/  LEA.HI.SX32 R5, R5, -R8, 0x19 ;  /* 0x8000000805057211 */ /* 0x000fe200078fcaff */
[----:B------:R-:W-:-:S03]  /*0490*/  IMAD R10, R6, R4, R7 ;  /* 0x00000004060a7224 */ /* 0x000fc600078e0207 */
[----:B------:R-:W-:-:S04]  /*04a0*/  VIMNMX R13, R5, 0x8, PT ;  /* 0x00000008050d7848 */ /* 0x000fc80003fe0100 */
[-C--:B------:R-:W-:Y:S02]  /*04b0*/  IABS R9, R13.reuse ;  /* 0x0000000d00097213 */ /* 0x080fe40000000000 */
[----:B------:R-:W-:Y:S02]  /*04c0*/  IABS R6, R13 ;  /* 0x0000000d00067213 */ /* 0x000fe40000000000 */
[----:B------:R-:W0:Y:S08]  /*04d0*/  I2F.RP R0, R9 ;  /* 0x0000000900007306 */ /* 0x000e300000209400 */
[----:B0-----:R-:W0:Y:S02]  /*04e0*/  MUFU.RCP R0, R0 ;  /* 0x0000000000007308 */ /* 0x001e240000001000 */
[----:B0-----:R-:W-:-:S02]  /*04f0*/  VIADD R5, R0, 0xffffffe ;  /* 0x0ffffffe00057836 */ /* 0x001fc40000000000 */
[----:B------:R-:W-:Y:S02]  /*0500*/  IMAD.MOV R0, RZ, RZ, -R6 ;  /* 0x000000ffff007224 */ /* 0x000fe400078e0a06 */
[----:B------:R-:W0:Y:S02]  /*0510*/  S2R R6, SR_TID.X ;  /* 0x0000000000067919 */ /* 0x000e240000002100 */
[----:B------:R-:W1:Y:S02]  /*0520*/  F2I.FTZ.U32.TRUNC.NTZ R5, R5 ;  /* 0x0000000500057305 */ /* 0x000e64000021f000 */
[----:B-1----:R-:W-:-:S04]  /*0530*/  IMAD.MOV R11, RZ, RZ, -R5 ;  /* 0x000000ffff0b7224 */ /* 0x002fc800078e0a05 */
[----:B------:R-:W-:Y:S01]  /*0540*/  IMAD.MOV.U32 R4, RZ, RZ, R11 ;  /* 0x000000ffff047224 */ /* 0x000fe200078e000b */
[----:B------:R-:W-:-:S03]  /*0550*/  IABS R11, R10 ;  /* 0x0000000a000b7213 */ /* 0x000fc60000000000 */
[----:B------:R-:W-:Y:S02]  /*0560*/  IMAD R7, R4, R9, RZ ;  /* 0x0000000904077224 */ /* 0x000fe400078e02ff */
[----:B------:R-:W-:-:S04]  /*0570*/  IMAD.MOV.U32 R4, RZ, RZ, RZ ;  /* 0x000000ffff047224 */ /* 0x000fc800078e00ff */
[----:B------:R-:W-:Y:S01]  /*0580*/  IMAD.HI.U32 R4, R5, R7, R4 ;  /* 0x0000000705047227 */ /* 0x000fe200078e0004 */
[C---:B0-----:R-:W-:Y:S02]  /*0590*/  LOP3.LUT R5, R6.reuse, 0x3f, RZ, 0xc0, !PT ;  /* 0x0000003f06057812 */ /* 0x041fe400078ec0ff */
[----:B------:R-:W-:-:S03]  /*05a0*/  LOP3.LUT R6, R6, 0x20, RZ, 0xc0, !PT ;  /* 0x0000002006067812 */ /* 0x000fc600078ec0ff */
        /* <DEDUP_REMOVED lines=8> */
[----:B------:R-:W-:-:S07]  /*0630*/  ISETP.GE.AND P2, PT, R0, RZ, PT ;  /* 0x000000ff0000720c */ /* 0x000fce0003f46270 */
[----:B------:R-:W-:Y:S01]  /*0640*/  @P0 VIADD R4, R4, 0x1 ;  /* 0x0000000104040836 */ /* 0x000fe20000000000 */
[----:B------:R-:W-:-:S05]  /*0650*/  ISETP.GE.AND P0, PT, R74, 0x20, PT ;  /* 0x000000204a00780c */ /* 0x000fca0003f06270 */
[----:B------:R-:W-:Y:S01]  /*0660*/  @!P2 IMAD.MOV R4, RZ, RZ, -R4 ;  /* 0x000000ffff04a224 */ /* 0x000fe200078e0a04 */
[----:B------:R-:W-:-:S05]  /*0670*/  @!P1 LOP3.LUT R4, RZ, R13, RZ, 0x33, !PT ;  /* 0x0000000dff049212 */ /* 0x000fca00078e33ff */
[----:B------:R-:W-:Y:S02]  /*0680*/  IMAD.MOV R0, RZ, RZ, -R4 ;  /* 0x000000ffff007224 */ /* 0x000fe400078e0a04 */
[----:B------:R-:W-:Y:S02]  /*0690*/  IMAD.SHL.U32 R16, R4, 0x40, RZ ;  /* 0x0000004004107824 */ /* 0x000fe400078e00ff */
[----:B------:R-:W-:Y:S01]  /*06a0*/  IMAD R0, R13, R0, R10 ;  /* 0x000000000d007224 */ /* 0x000fe200078e020a */
[----:B------:R-:W-:Y:S02]  /*06b0*/  CS2R R10, SRZ ;  /* 0x00000000000a7805 */ /* 0x000fe4000001ff00 */
[----:B------:R-:W-:Y:S01]  /*06c0*/  CS2R R12, SRZ ;  /* 0x00000000000c7805 */ /* 0x000fe2000001ff00 */
[----:B------:R-:W-:Y:S01]  /*06d0*/  IMAD.IADD R0, R8, 0x1, R0 ;  /* 0x0000000108007824 */ /* 0x000fe200078e0200 */
[----:B------:R-:W-:-:S03]  /*06e0*/  CS2R R8, SRZ ;  /* 0x0000000000087805 */ /* 0x000fc6000001ff00 */
[----:B------:R-:W-:-:S04]  /*06f0*/  IMAD R19, R0, 0x80, R5 ;  /* 0x0000008000137824 */ /* 0x000fc800078e0205 */
[----:B------:R-:W-:Y:S01]  /*0700*/  VIADD R40, R19, 0x40 ;  /* 0x0000004013287836 */ /* 0x000fe20000000000 */
[----:B------:R0:W-:Y:S04]  /*0710*/  STL [R1+0x74], R19 ;  /* 0x0000741301007387 */ /* 0x0001e80000100800 */
[----:B------:R0:W-:Y:S04]  /*0720*/  STL [R1+0x78], R40 ;  /* 0x0000782801007387 */ /* 0x0001e80000100800 */
[----:B------:R0:W-:Y:S01]  /*0730*/  STL [R1+0x70], R16 ;  /* 0x0000701001007387 */ /* 0x0001e20000100800 */
[----:B------:R-:W-:Y:S05]  /*0740*/  @!P0 BRA `(.L_x_0) ;  /* 0x0000006c00e48947 */ /* 0x000fea0003800000 */
[----:B------:R-:W-:Y:S01]  /*0750*/  IABS R12, R2 ;  /* 0x00000002000c7213 */ /* 0x000fe20000000000 */
[----:B------:R-:W-:Y:S01]  /*0760*/  ULDC UR4, c[0x0][0x240] ;  /* 0x0000900000047ab9 */ /* 0x000fe20000000800 */
[----:B------:R-:W-:Y:S01]  /*0770*/  IABS R0, R3 ;  /* 0x0000000300007213 */ /* 0x000fe20000000000 */
[----:B------:R-:W-:Y:S01]  /*0780*/  ULDC UR5, c[0x0][0x230] ;  /* 0x00008c0000057ab9 */ /* 0x000fe20000000800 */
[----:B------:R-:W1:Y:S01]  /*0790*/  I2F.RP R8, R12 ;  /* 0x0000000c00087306 */ /* 0x000e620000209400 */
[----:B------:R-:W-:Y:S01]  /*07a0*/  IABS R10, R40 ;  /* 0x00000028000a7213 */ /* 0x000fe20000000000 */
[----:B------:R-:W-:Y:S01]  /*07b0*/  ULDC.64 UR6, c[0x0][0x210] ;  /* 0x0000840000067ab9 */ /* 0x000fe20000000a00 */
[----:B------:R-:W-:Y:S02]  /*07c0*/  IABS R11, R19 ;  /* 0x00000013000b7213 */ /* 0x000fe40000000000 */
[----:B------:R-:W-:Y:S02]  /*07d0*/  CS2R R128, SRZ ;  /* 0x0000000000807805 */ /* 0x000fe4000001ff00 */
[----:B0-----:R-:W-:-:S02]  /*07e0*/  LEA.HI R16, R6, R16, RZ, 0x1b ;  /* 0x0000001006107211 */ /* 0x001fc400078fd8ff */
[----:B------:R-:W-:Y:S02]  /*07f0*/  CS2R R130, SRZ ;  /* 0x0000000000827805 */ /* 0x000fe4000001ff00 */
[----:B------:R-:W-:Y:S01]  /*0800*/  ISETP.GE.AND P5, PT, R19, RZ, PT ;  /* 0x000000ff1300720c */ /* 0x000fe20003fa6270 */
[----:B------:R-:W0:Y:S01]  /*0810*/  I2F.RP R4, R0 ;  /* 0x0000000000047306 */ /* 0x000e220000209400 */
[----:B------:R-:W-:Y:S01]  /*0820*/  IABS R63, R16 ;  /* 0x00000010003f7213 */ /* 0x000fe20000000000 */
[C---:B------:R-:W-:Y:S01]  /*0830*/  VIADD R6, R16.reuse, 0x3c ;  /* 0x0000003c10067836 */ /* 0x040fe20000000000 */
[----:B------:R-:W-:Y:S01]  /*0840*/  CS2R R124, SRZ ;  /* 0x00000000007c7805 */ /* 0x000fe2000001ff00 */
[C---:B------:R-:W-:Y:S01]  /*0850*/  VIADD R18, R16.reuse, 0x38 ;  /* 0x0000003810127836 */ /* 0x040fe20000000000 */
[----:B------:R-:W-:Y:S01]  /*0860*/  CS2R R126, SRZ ;  /* 0x00000000007e7805 */ /* 0x000fe2000001ff00 */
[----:B------:R-:W-:Y:S01]  /*0870*/  VIADD R20, R16, 0x36 ;  /* 0x0000003610147836 */ /* 0x000fe20000000000 */
[----:B------:R-:W-:Y:S01]  /*0880*/  IABS R13, R6 ;  /* 0x00000006000d7213 */ /* 0x000fe20000000000 */
[----:B-1----:R-:W1:Y:S01]  /*0890*/  MUFU.RCP R8, R8 ;  /* 0x0000000800087308 */ /* 0x002e620000001000 */
[----:B------:R-:W-:Y:S01]  /*08a0*/  ISETP.GE.AND P0, PT, R6, RZ, PT ;  /* 0x000000ff0600720c */ /* 0x000fe20003f06270 */
[C---:B------:R-:W-:Y:S01]  /*08b0*/  VIADD R22, R16.reuse, 0x18 ;  /* 0x0000001810167836 */ /* 0x040fe20000000000 */
[----:B------:R-:W-:Y:S01]  /*08c0*/  IABS R14, R18 ;  /* 0x00000012000e7213 */ /* 0x000fe20000000000 */
[C---:B------:R-:W-:Y:S01]  /*08d0*/  VIADD R26, R16.reuse, 0x14 ;  /* 0x00000014101a7836 */ /* 0x040fe20000000000 */
[----:B------:R-:W-:Y:S01]  /*08e0*/  IABS R17, R20 ;  /* 0x0000001400117213 */ /* 0x000fe20000000000 */
[C---:B------:R-:W-:Y:S01]  /*08f0*/  VIADD R24, R16.reuse, 0x16 ;  /* 0x0000001610187836 */ /* 0x040fe20000000000 */
[----:B------:R-:W-:Y:S01]  /*0900*/  IABS R39, R22 ;  /* 0x0000001600277213 */ /* 0x000fe20000000000 */
[----:B0-----:R0:W2:Y:S01]  /*0910*/  MUFU.RCP R7, R4 ;  /* 0x0000000400077308 */ /* 0x0010a20000001000 */
[----:B------:R-:W-:Y:S01]  /*0920*/  IABS R43, R26 ;  /* 0x0000001a002b7213 */ /* 0x000fe20000000000 */
[C---:B------:R-:W-:Y:S01]  /*0930*/  VIADD R28, R16.reuse, 0x12 ;  /* 0x00000012101c7836 */ /* 0x040fe20000000000 */
[----:B------:R-:W-:Y:S01]  /*0940*/  IABS R41, R24 ;  /* 0x0000001800297213 */ /* 0x000fe20000000000 */
[C---:B------:R-:W-:Y:S01]  /*0950*/  VIADD R30, R16.reuse, 0xe ;  /* 0x0000000e101e7836 */ /* 0x040fe20000000000 */
[----:B------:R-:W-:Y:S01]  /*0960*/  CS2R R120, SRZ ;  /* 0x0000000000787805 */ /* 0x000fe2000001ff00 */
[C---:B------:R-:W-:Y:S01]  /*0970*/  VIADD R32, R16.reuse, 0xc ;  /* 0x0000000c10207836 */ /* 0x040fe20000000000 */
[----:B------:R-:W-:Y:S01]  /*0980*/  IABS R45, R28 ;  /* 0x0000001c002d7213 */ /* 0x000fe20000000000 */
[----:B------:R-:W-:Y:S01]  /*0990*/  VIADD R34, R16, 0xa ;  /* 0x0000000a10227836 */ /* 0x000fe20000000000 */
[----:B------:R-:W-:Y:S01]  /*09a0*/  IABS R49, R30 ;  /* 0x0000001e00317213 */ /* 0x000fe20000000000 */
[----:B-1----:R-:W-:Y:S01]  /*09b0*/  VIADD R5, R8, 0xffffffe ;  /* 0x0ffffffe08057836 */ /* 0x002fe20000000000 */
[----:B------:R-:W-:Y:S01]  /*09c0*/  IABS R51, R32 ;  /* 0x0000002000337213 */ /* 0x000fe20000000000 */
[----:B0-----:R-:W-:Y:S01]  /*09d0*/  IMAD.MOV.U32 R4, RZ, RZ, RZ ;  /* 0x000000ffff047224 */ /* 0x001fe200078e00ff */
[----:B------:R-:W-:Y:S01]  /*09e0*/  IABS R53, R34 ;  /* 0x0000002200357213 */ /* 0x000fe20000000000 */
[C---:B------:R-:W-:Y:S01]  /*09f0*/  VIADD R36, R16.reuse, 0x4 ;  /* 0x0000000410247836 */ /* 0x040fe20000000000 */
[----:B------:R-:W-:Y:S01]  /*0a00*/  CS2R R122, SRZ ;  /* 0x00000000007a7805 */ /* 0x000fe2000001ff00 */
[----:B------:R-:W0:Y:S01]  /*0a10*/  F2I.FTZ.U32.TRUNC.NTZ R5, R5 ;  /* 0x0000000500057305 */ /* 0x000e22000021f000 */
[----:B--2---:R-:W-:Y:S01]  /*0a20*/  VIADD R7, R7, 0xffffffe ;  /* 0x0ffffffe07077836 */ /* 0x004fe20000000000 */
[----:B------:R-:W-:Y:S01]  /*0a30*/  CS2R R116, SRZ ;  /* 0x0000000000747805 */ /* 0x000fe2000001ff00 */
[----:B------:R-:W-:Y:S01]  /*0a40*/  VIADD R38, R16, 0x2 ;  /* 0x0000000210267836 */ /* 0x000fe20000000000 */
[----:B------:R-:W-:-:S02]  /*0a50*/  IABS R59, R36 ;  /* 0x00000024003b7213 */ /* 0x000fc40000000000 */
[----:B------:R-:W-:Y:S02]  /*0a60*/  CS2R R118, SRZ ;  /* 0x0000000000767805 */ /* 0x000fe4000001ff00 */
[----:B------:R-:W-:Y:S02]  /*0a70*/  CS2R R112, SRZ ;  /* 0x0000000000707805 */ /* 0x000fe4000001ff00 */
[----:B------:R-:W-:Y:S02]  /*0a80*/  CS2R R114, SRZ ;  /* 0x0000000000727805 */ /* 0x000fe4000001ff00 */
[----:B------:R-:W-:Y:S02]  /*0a90*/  IABS R61, R38 ;  /* 0x00000026003d7213 */ /* 0x000fe40000000000 */
[----:B------:R-:W-:Y:S02]  /*0aa0*/  CS2R R108, SRZ ;  /* 0x00000000006c7805 */ /* 0x000fe4000001ff00 */
[----:B------:R-:W-:-:S02]  /*0ab0*/  CS2R R110, SRZ ;  /* 0x00000000006e7805 */ /* 0x000fc4000001ff00 */
[----:B------:R-:W-:Y:S02]  /*0ac0*/  CS2R R104, SRZ ;  /* 0x0000000000687805 */ /* 0x000fe4000001ff00 */
[----:B------:R-:W-:Y:S02]  /*0ad0*/  CS2R R106, SRZ ;  /* 0x00000000006a7805 */ /* 0x000fe4000001ff00 */
[----:B------:R-:W-:Y:S02]  /*0ae0*/  CS2R R100, SRZ ;  /* 0x0000000000647805 */ /* 0x000fe4000001ff00 */
[----:B------:R-:W-:Y:S01]  /*0af0*/  CS2R R102, SRZ ;  /* 0x0000000000667805 */ /* 0x000fe2000001ff00 */
[----:B0-----:R-:W-:Y:S01]  /*0b00*/  IMAD.MOV R9, RZ, RZ, -R5 ;  /* 0x000000ffff097224 */ /* 0x001fe200078e0a05 */
[----:B------:R-:W-:Y:S02]  /*0b10*/  CS2R R96, SRZ ;  /* 0x0000000000607805 */ /* 0x000fe4000001ff00 */
[----:B------:R-:W-:-:S02]  /*0b20*/  CS2R R98, SRZ ;  /* 0x0000000000627805 */ /* 0x000fc4000001ff00 */
[----:B------:R-:W-:Y:S01]  /*0b30*/  CS2R R92, SRZ ;  /* 0x00000000005c7805 */ /* 0x000fe2000001ff00 */
[----:B------:R-:W-:Y:S01]  /*0b40*/  IMAD R9, R9, R12, RZ ;  /* 0x0000000c09097224 */ /* 0x000fe200078e02ff */
[----:B------:R-:W-:Y:S02]  /*0b50*/  CS2R R94, SRZ ;  /* 0x00000000005e7805 */ /* 0x000fe4000001ff00 */
[----:B------:R-:W-:Y:S02]  /*0b60*/  CS2R R88, SRZ ;  /* 0x0000000000587805 */ /* 0x000fe4000001ff00 */
[----:B------:R-:W-:Y:S01]  /*0b70*/  CS2R R90, SRZ ;  /* 0x00000000005a7805 */ /* 0x000fe2000001ff00 */
[----:B------:R-:W-:Y:S01]  /*0b80*/  IMAD.HI.U32 R8, R5, R9, R4 ;  /* 0x0000000905087227 */ /* 0x000fe200078e0004 */
[----:B------:R-:W-:Y:S01]  /*0b90*/  CS2R R132, SRZ ;  /* 0x0000000000847805 */ /* 0x000fe2000001ff00 */
[----:B------:R-:W0:Y:S01]  /*0ba0*/  F2I.FTZ.U32.TRUNC.NTZ R5, R7 ;  /* 0x0000000700057305 */ /* 0x000e22000021f000 */
[----:B------:R-:W-:Y:S01]  /*0bb0*/  CS2R R134, SRZ ;  /* 0x0000000000867805 */ /* 0x000fe2000001ff00 */
[----:B------:R-:W-:Y:S01]  /*0bc0*/  IMAD.MOV.U32 R9, RZ, RZ, R10 ;  /* 0x000000ffff097224 */ /* 0x000fe200078e000a */
[----:B------:R-:W-:-:S02]  /*0bd0*/  CS2R R136, SRZ ;  /* 0x0000000000887805 */ /* 0x000fc4000001ff00 */
[----:B------:R-:W-:Y:S02]  /*0be0*/  CS2R R138, SRZ ;  /* 0x00000000008a7805 */ /* 0x000fe4000001ff00 */
[----:B------:R-:W-:Y:S01]  /*0bf0*/  CS2R R164, SRZ ;  /* 0x0000000000a47805 */ /* 0x000fe2000001ff00 */
[C---:B------:R-:W-:Y:S01]  /*0c00*/  IMAD.HI.U32 R4, R8.reuse, R9, RZ ;  /* 0x0000000908047227 */ /* 0x040fe200078e00ff */
[----:B------:R-:W-:Y:S02]  /*0c10*/  CS2R R166, SRZ ;  /* 0x0000000000a67805 */ /* 0x000fe4000001ff00 */
[----:B------:R-:W-:Y:S02]  /*0c20*/  CS2R R140, SRZ ;  /* 0x00000000008c7805 */ /* 0x000fe4000001ff00 */
[----:B------:R-:W-:Y:S01]  /*0c30*/  CS2R R142, SRZ ;  /* 0x00000000008e7805 */ /* 0x000fe2000001ff00 */
[----:B------:R-:W-:Y:S01]  /*0c40*/  IMAD.HI.U32 R8, R8, R11, RZ ;  /* 0x0000000b08087227 */ /* 0x000fe200078e00ff */
[----:B------:R-:W-:-:S02]  /*0c50*/  CS2R R160, SRZ ;  /* 0x0000000000a07805 */ /* 0x000fc4000001ff00 */
[----:B------:R-:W-:Y:S02]  /*0c60*/  CS2R R162, SRZ ;  /* 0x0000000000a27805 */ /* 0x000fe4000001ff00 */
[----:B------:R-:W-:Y:S01]  /*0c70*/  CS2R R144, SRZ ;  /* 0x0000000000907805 */ /* 0x000fe2000001ff00 */
[----:B------:R-:W-:Y:S01]  /*0c80*/  IMAD.MOV R8, RZ, RZ, -R8 ;  /* 0x000000ffff087224 */ /* 0x000fe200078e0a08 */
[----:B------:R-:W-:Y:S01]  /*0c90*/  CS2R R146, SRZ ;  /* 0x0000000000927805 */ /* 0x000fe2000001ff00 */
[----:B------:R-:W-:Y:S01]  /*0ca0*/  IMAD.MOV R4, RZ, RZ, -R4 ;  /* 0x000000ffff047224 */ /* 0x000fe200078e0a04 */
[----:B------:R-:W-:Y:S01]  /*0cb0*/  CS2R R148, SRZ ;  /* 0x0000000000947805 */ /* 0x000fe2000001ff00 */
[C---:B------:R-:W-:Y:S01]  /*0cc0*/  IMAD R11, R12.reuse, R8, R11 ;  /* 0x000000080c0b7224 */ /* 0x040fe200078e020b */
[----:B------:R-:W-:Y:S01]  /*0cd0*/  CS2R R150, SRZ ;  /* 0x0000000000967805 */ /* 0x000fe2000001ff00 */
[----:B------:R-:W-:Y:S01]  /*0ce0*/  IMAD R10, R12, R4, R9 ;  /* 0x000000040c0a7224 */ /* 0x000fe200078e0209 */
[----:B------:R-:W-:Y:S01]  /*0cf0*/  CS2R R152, SRZ ;  /* 0x0000000000987805 */ /* 0x000fe2000001ff00 */
[----:B------:R-:W-:Y:S01]  /*0d00*/  VIADD R4, R16, 0x3e ;  /* 0x0000003e10047836 */ /* 0x000fe20000000000 */
[C---:B------:R-:W-:Y:S01]  /*0d10*/  ISETP.GT.U32.AND P3, PT, R12.reuse, R11, PT ;  /* 0x0000000b0c00720c */ /* 0x040fe20003f64070 */
[----:B0-----:R-:W-:Y:S01]  /*0d20*/  IMAD.MOV R9, RZ, RZ, -R5 ;  /* 0x000000ffff097224 */ /* 0x001fe200078e0a05 */
[----:B------:R-:W-:Y:S01]  /*0d30*/  ISETP.GT.U32.AND P1, PT, R12, R10, PT ;  /* 0x0000000a0c00720c */ /* 0x000fe20003f24070 */
[----:B------:R-:W-:Y:S01]  /*0d40*/  VIADD R7, R16, 0x3a ;  /* 0x0000003a10077836 */ /* 0x000fe20000000000 */
[----:B------:R-:W-:Y:S01]  /*0d50*/  ISETP.GE.AND P2, PT, R4, RZ, PT ;  /* 0x000000ff0400720c */ /* 0x000fe20003f46270 */
[----:B------:R-:W-:Y:S01]  /*0d60*/  IMAD R9, R9, R0, RZ ;  /* 0x0000000009097224 */ /* 0x000fe200078e02ff */
[----:B------:R-:W-:Y:S01]  /*0d70*/  IABS R8, R4 ;  /* 0x0000000400087213 */ /* 0x000fe20000000000 */
[----:B------:R-:W-:Y:S01]  /*0d80*/  IMAD.MOV.U32 R4, RZ, RZ, RZ ;  /* 0x000000ffff047224 */ /* 0x000fe200078e00ff */
[----:B------:R-:W-:-:S02]  /*0d90*/  IABS R15, R7 ;  /* 0x00000007000f7213 */ /* 0x000fc40000000000 */
[----:B------:R-:W-:Y:S02]  /*0da0*/  CS2R R154, SRZ ;  /* 0x00000000009a7805 */ /* 0x000fe4000001ff00 */
[----:B------:R-:W-:Y:S01]  /*0db0*/  ISETP.GE.AND P4, PT, R7, RZ, PT ;  /* 0x000000ff0700720c */ /* 0x000fe20003f86270 */
[----:B------:R-:W-:Y:S01]  /*0dc0*/  IMAD.HI.U32 R4, R5, R9, R4 ;  /* 0x0000000905047227 */ /* 0x000fe200078e0004 */
[----:B------:R-:W-:Y:S02]  /*0dd0*/  CS2R R156, SRZ ;  /* 0x00000000009c7805 */ /* 0x000fe4000001ff00 */
[----:B------:R-:W-:Y:S01]  /*0de0*/  CS2R R158, SRZ ;  /* 0x00000000009e7805 */ /* 0x000fe2000001ff00 */
[----:B------:R-:W-:Y:S01]  /*0df0*/  ULDC UR10, c[0x0][0x23c] ;  /* 0x00008f00000a7ab9 */ /* 0x000fe20000000800 */
[--C-:B------:R-:W-:Y:S01]  /*0e00*/  @!P3 IMAD.IADD R11, R11, 0x1, -R12.reuse ;  /* 0x000000010b0bb824 */ /* 0x100fe200078e0a0c */
[----:B------:R-:W-:Y:S01]  /*0e10*/  ISETP.GE.AND P3, PT, R40, RZ, PT ;  /* 0x000000ff2800720c */ /* 0x000fe20003f66270 */
[----:B------:R-:W-:-:S02]  /*0e20*/  @!P1 IMAD.IADD R10, R10, 0x1, -R12 ;  /* 0x000000010a0a9824 */ /* 0x000fc400078e0a0c */
[----:B------:R-:W-:Y:S01]  /*0e30*/  IMAD.MOV.U32 R9, RZ, RZ, R8 ;  /* 0x000000ffff097224 */ /* 0x000fe200078e0008 */
[----:B------:R-:W-:Y:S01]  /*0e40*/  ISETP.GT.U32.AND P6, PT, R12, R11, PT ;  /* 0x0000000b0c00720c */ /* 0x000fe20003fc4070 */
[----:B------:R-:W-:Y:S01]  /*0e50*/  IMAD.HI.U32 R7, R4, R15, RZ ;  /* 0x0000000f04077227 */ /* 0x000fe200078e00ff */
[----:B------:R-:W-:-:S03]  /*0e60*/  ISETP.GT.U32.AND P1, PT, R12, R10, PT ;  /* 0x0000000a0c00720c */ /* 0x000fc60003f24070 */
[----:B------:R-:W-:-:S04]  /*0e70*/  IMAD.HI.U32 R5, R4, R9, RZ ;  /* 0x0000000904057227 */ /* 0x000fc800078e00ff */
[----:B------:R-:W-:Y:S02]  /*0e80*/  IMAD.MOV R5, RZ, RZ, -R5 ;  /* 0x000000ffff057224 */ /* 0x000fe400078e0a05 */
[----:B------:R-:W-:-:S04]  /*0e90*/  IMAD.HI.U32 R6, R4, R13, RZ ;  /* 0x0000000d04067227 */ /* 0x000fc800078e00ff */
[--C-:B------:R-:W-:Y:S01]  /*0ea0*/  @!P6 IMAD.IADD R11, R11, 0x1, -R12.reuse ;  /* 0x000000010b0be824 */ /* 0x100fe200078e0a0c */
[----:B------:R-:W-:Y:S01]  /*0eb0*/  ISETP.NE.AND P6, PT, R2, RZ, PT ;  /* 0x000000ff0200720c */ /* 0x000fe20003fc5270 */
[----:B------:R-:W-:Y:S02]  /*0ec0*/  IMAD R5, R0, R5, R9 ;  /* 0x0000000500057224 */ /* 0x000fe400078e0209 */
[----:B------:R-:W-:Y:S02]  /*0ed0*/  IMAD.MOV R8, RZ, RZ, -R7 ;  /* 0x000000ffff087224 */ /* 0x000fe400078e0a07 */
[----:B------:R-:W-:Y:S01]  /*0ee0*/  @!P1 IMAD.IADD R10, R10, 0x1, -R12 ;  /* 0x000000010a0a9824 */ /* 0x000fe200078e0a0c */
[----:B------:R-:W-:Y:S01]  /*0ef0*/  ISETP.GT.U32.AND P1, PT, R0, R5, PT ;  /* 0x000000050000720c */ /* 0x000fe20003f24070 */
[----:B------:R-:W-:Y:S02]  /*0f00*/  IMAD.MOV.U32 R68, RZ, RZ, R11 ;  /* 0x000000ffff447224 */ /* 0x000fe400078e000b */
[----:B------:R-:W-:-:S02]  /*0f10*/  IMAD.MOV R6, RZ, RZ, -R6 ;  /* 0x000000ffff067224 */ /* 0x000fc400078e0a06 */
[C---:B------:R-:W-:Y:S01]  /*0f20*/  IMAD R9, R0.reuse, R8, R15 ;  /* 0x0000000800097224 */ /* 0x040fe200078e020f */
[----:B------:R-:W-:Y:S01]  /*0f30*/  LOP3.LUT R15, RZ, R2, RZ, 0x33, !PT ;  /* 0x00000002ff0f7212 */ /* 0x000fe200078e33ff */
[----:B------:R-:W-:Y:S02]  /*0f40*/  @!P3 IMAD.MOV R10, RZ, RZ, -R10 ;  /* 0x000000ffff0ab224 */ /* 0x000fe400078e0a0a */
[----:B------:R-:W-:Y:S02]  /*0f50*/  @!P5 IMAD.MOV R68, RZ, RZ, -R68 ;  /* 0x000000ffff44d224 */ /* 0x000fe400078e0a44 */
[----:B------:R-:W-:Y:S01]  /*0f60*/  IMAD R7, R0, R6, R13 ;  /* 0x0000000600077224 */ /* 0x000fe200078e020d */
[C---:B------:R-:W-:Y:S01]  /*0f70*/  SEL R70, R15.reuse, R10, !P6 ;  /* 0x0000000a0f467207 */ /* 0x040fe20007000000 */
[----:B------:R-:W-:Y:S01]  /*0f80*/  IMAD.MOV.U32 R13, RZ, RZ, R14 ;  /* 0x000000ffff0d7224 */ /* 0x000fe200078e000e */
[----:B------:R-:W-:Y:S01]  /*0f90*/  SEL R68, R15, R68, !P6 ;  /* 0x000000440f447207 */ /* 0x000fe20007000000 */
[----:B------:R-:W-:Y:S01]  /*0fa0*/  IMAD.HI.U32 R8, R4, R17, RZ ;  /* 0x0000001104087227 */ /* 0x000fe200078e00ff */
[----:B------:R-:W-:-:S02]  /*0fb0*/  ISETP.GT.U32.AND P6, PT, R0, R9, PT ;  /* 0x000000090000720c */ /* 0x000fc40003fc4070 */
[----:B------:R-:W-:Y:S01]  /*0fc0*/  ISETP.GT.U32.AND P3, PT, R0, R7, PT ;  /* 0x000000070000720c */ /* 0x000fe20003f64070 */
[----:B------:R-:W-:-:S04]  /*0fd0*/  IMAD.HI.U32 R6, R4, R13, RZ ;  /* 0x0000000d04067227 */ /* 0x000fc800078e00ff */
[----:B------:R-:W-:Y:S02]  /*0fe0*/  IMAD.MOV R6, RZ, RZ, -R6 ;  /* 0x000000ffff067224 */ /* 0x000fe400078e0a06 */
[----:B------:R-:W-:Y:S02]  /*0ff0*/  IMAD.MOV R8, RZ, RZ, -R8 ;  /* 0x000000ffff087224 */ /* 0x000fe400078e0a08 */
[----:B------:R-:W-:Y:S02]  /*1000*/  VIADD R10, R16, 0x32 ;  /* 0x00000032100a7836 */ /* 0x000fe40000000000 */
[--C-:B------:R-:W-:Y:S02]  /*1010*/  @!P1 IMAD.IADD R5, R5, 0x1, -R0.reuse ;  /* 0x0000000105059824 */ /* 0x100fe400078e0a00 */
[C---:B------:R-:W-:Y:S02]  /*1020*/  IMAD R11, R0.reuse, R6, R13 ;  /* 0x00000006000b7224 */ /* 0x040fe400078e020d */
[C---:B------:R-:W-:Y:S01]  /*1030*/  IMAD R13, R0.reuse, R8, R17 ;  /* 0x00000008000d7224 */ /* 0x040fe200078e0211 */
[----:B------:R-:W-:Y:S01]  /*1040*/  IABS R17, R10 ;  /* 0x0000000a00117213 */ /* 0x000fe20000000000 */
[----:B------:R-:W-:Y:S01]  /*1050*/  @!P6 IMAD.IADD R9, R9, 0x1, -R0 ;  /* 0x000000010909e824 */ /* 0x000fe200078e0a00 */
[----:B------:R-:W-:Y:S01]  /*1060*/  ISETP.GT.U32.AND P5, PT, R0, R5, PT ;  /* 0x000000050000720c */ /* 0x000fe20003fa4070 */
[----:B------:R-:W-:Y:S01]  /*1070*/  VIADD R8, R16, 0x34 ;  /* 0x0000003410087836 */ /* 0x000fe20000000000 */
[----:B------:R-:W-:Y:S01]  /*1080*/  ISETP.GT.U32.AND P6, PT, R0, R11, PT ;  /* 0x0000000b0000720c */ /* 0x000fe20003fc4070 */
[----:B------:R-:W-:Y:S01]  /*1090*/  IMAD.HI.U32 R6, R4, R17, RZ ;  /* 0x0000001104067227 */ /* 0x000fe200078e00ff */
[----:B------:R-:W-:-:S02]  /*10a0*/  ISETP.GT.U32.AND P1, PT, R0, R9, PT ;  /* 0x000000090000720c */ /* 0x000fc40003f24070 */
[----:B------:R-:W-:Y:S01]  /*10b0*/  IABS R15, R8 ;  /* 0x00000008000f7213 */ /* 0x000fe20000000000 */
[----:B------:R-:W-:Y:S02]  /*10c0*/  @!P3 IMAD.IADD R7, R7, 0x1, -R0 ;  /* 0x000000010707b824 */ /* 0x000fe400078e0a00 */
[----:B------:R-:W-:Y:S02]  /*10d0*/  IMAD.MOV R6, RZ, RZ, -R6 ;  /* 0x000000ffff067224 */ /* 0x000fe400078e0a06 */
[----:B------:R-:W-:Y:S01]  /*10e0*/  IMAD.HI.U32 R2, R4, R15, RZ ;  /* 0x0000000f04027227 */ /* 0x000fe200078e00ff */
[----:B------:R-:W-:-:S03]  /*10f0*/  ISETP.GT.U32.AND P3, PT, R0, R7, PT ;  /* 0x000000070000720c */ /* 0x000fc60003f64070 */
[--C-:B------:R-:W-:Y:S01]  /*1100*/  @!P5 IMAD.IADD R5, R5, 0x1, -R0.reuse ;  /* 0x000000010505d824 */ /* 0x100fe200078e0a00 */
[C---:B------:R-:W-:Y:S01]  /*1110*/  ISETP.GT.U32.AND P5, PT, R0.reuse, R13, PT ;  /* 0x0000000d0000720c */ /* 0x040fe20003fa4070 */
[----:B------:R-:W-:Y:S02]  /*1120*/  IMAD R17, R0, R6, R17 ;  /* 0x0000000600117224 */ /* 0x000fe400078e0211 */
[----:B------:R-:W-:Y:S02]  /*1130*/  @!P6 IMAD.IADD R11, R11, 0x1, -R0 ;  /* 0x000000010b0be824 */ /* 0x000fe400078e0a00 */
[----:B------:R-:W-:Y:S01]  /*1140*/  VIADD R12, R16, 0x30 ;  /* 0x00000030100c7836 */ /* 0x000fe20000000000 */
[----:B------:R-:W-:Y:S01]  /*1150*/  ISETP.GT.U32.AND P6, PT, R0, R17, PT ;  /* 0x000000110000720c */ /* 0x000fe20003fc4070 */
[----:B------:R-:W-:Y:S02]  /*1160*/  IMAD.MOV R2, RZ, RZ, -R2 ;  /* 0x000000ffff027224 */ /* 0x000fe400078e0a02 */
[----:B------:R-:W-:Y:S01]  /*1170*/  VIADD R14, R16, 0x2e ;  /* 0x0000002e100e7836 */ /* 0x000fe20000000000 */
[----:B------:R-:W-:Y:S01]  /*1180*/  IABS R19, R12 ;  /* 0x0000000c00137213 */ /* 0x000fe20000000000 */
[----:B------:R-:W-:-:S02]  /*1190*/  IMAD R15, R0, R2, R15 ;  /* 0x00000002000f7224 */ /* 0x000fc400078e020f */
[--C-:B------:R-:W-:Y:S01]  /*11a0*/  @!P3 IMAD.IADD R7, R7, 0x1, -R0.reuse ;  /* 0x000000010707b824 */ /* 0x100fe200078e0a00 */
[----:B------:R-:W-:Y:S01]  /*11b0*/  IABS R21, R14 ;  /* 0x0000000e00157213 */ /* 0x000fe20000000000 */
[----:B------:R-:W-:Y:S01]  /*11c0*/  @!P5 IMAD.IADD R13, R13, 0x1, -R0 ;  /* 0x000000010d0dd824 */ /* 0x000fe200078e0a00 */
[----:B------:R-:W-:Y:S01]  /*11d0*/  ISETP.GT.U32.AND P3, PT, R0, R15, PT ;  /* 0x0000000f0000720c */ /* 0x000fe20003f64070 */
[----:B------:R-:W-:Y:S01]  /*11e0*/  IMAD.HI.U32 R2, R4, R19, RZ ;  /* 0x0000001304027227 */ /* 0x000fe200078e00ff */
[----:B------:R-:W-:-:S03]  /*11f0*/  ISETP.GE.AND P5, PT, R20, RZ, PT ;  /* 0x000000ff1400720c */ /* 0x000fc60003fa6270 */
[----:B------:R-:W-:Y:S01]  /*1200*/  @!P6 IMAD.IADD R17, R17, 0x1, -R0 ;  /* 0x000000011111e824 */ /* 0x000fe200078e0a00 */
[----:B------:R-:W-:Y:S01]  /*1210*/  ISETP.GT.U32.AND P6, PT, R0, R13, PT ;  /* 0x0000000d0000720c */ /* 0x000fe20003fc4070 */
[----:B------:R-:W-:-:S04]  /*1220*/  IMAD.HI.U32 R6, R4, R21, RZ ;  /* 0x0000001504067227 */ /* 0x000fc800078e00ff */
[----:B------:R-:W-:Y:S02]  /*1230*/  IMAD.MOV R2, RZ, RZ, -R2 ;  /* 0x000000ffff027224 */ /* 0x000fe400078e0a02 */
[----:B------:R-:W-:Y:S01]  /*1240*/  @!P1 IMAD.IADD R9, R9, 0x1, -R0 ;  /* 0x0000000109099824 */ /* 0x000fe200078e0a00 */
[----:B------:R-:W-:Y:S01]  /*1250*/  ISETP.GE.AND P1, PT, R18, RZ, PT ;  /* 0x000000ff1200720c */ /* 0x000fe20003f26270 */
[----:B------:R-:W-:Y:S02]  /*1260*/  IMAD.MOV R6, RZ, RZ, -R6 ;  /* 0x000000ffff067224 */ /* 0x000fe400078e0a06 */
[----:B------:R-:W-:Y:S02]  /*1270*/  VIADD R18, R16, 0x2c ;  /* 0x0000002c10127836 */ /* 0x000fe40000000000 */
[C---:B------:R-:W-:Y:S02]  /*1280*/  IMAD R19, R0.reuse, R2, R19 ;  /* 0x0000000200137224 */ /* 0x040fe400078e0213 */
[C---:B------:R-:W-:Y:S01]  /*1290*/  IMAD R21, R0.reuse, R6, R21 ;  /* 0x0000000600157224 */ /* 0x040fe200078e0215 */
[----:B------:R-:W-:Y:S01]  /*12a0*/  IABS R23, R18 ;  /* 0x0000001200177213 */ /* 0x000fe20000000000 */
[--C-:B------:R-:W-:Y:S01]  /*12b0*/  @!P3 IMAD.IADD R15, R15, 0x1, -R0.reuse ;  /* 0x000000010f0fb824 */ /* 0x100fe200078e0a00 */
[C---:B------:R-:W-:Y:S01]  /*12c0*/  ISETP.GT.U32.AND P3, PT, R0.reuse, R11, PT ;  /* 0x0000000b0000720c */ /* 0x040fe20003f64070 */
[----:B------:R-:W-:Y:S01]  /*12d0*/  @!P4 IMAD.MOV R9, RZ, RZ, -R9 ;  /* 0x000000ffff09c224 */ /* 0x000fe200078e0a09 */
[C---:B------:R-:W-:Y:S01]  /*12e0*/  ISETP.GT.U32.AND P4, PT, R0.reuse, R19, PT ;  /* 0x000000130000720c */ /* 0x040fe20003f84070 */
[----:B------:R-:W-:Y:S01]  /*12f0*/  @!P6 IMAD.IADD R13, R13, 0x1, -R0 ;  /* 0x000000010d0de824 */ /* 0x000fe200078e0a00 */
[----:B------:R-:W-:Y:S01]  /*1300*/  ISETP.GT.U32.AND P6, PT, R0, R21, PT ;  /* 0x000000150000720c */ /* 0x000fe20003fc4070 */
[----:B------:R-:W-:-:S02]  /*1310*/  IMAD.MOV.U32 R2, RZ, RZ, R5 ;  /* 0x000000ffff027224 */ /* 0x000fc400078e0005 */
[----:B------:R-:W-:-:S04]  /*1320*/  IMAD.HI.U32 R5, R4, R23, RZ ;  /* 0x0000001704057227 */ /* 0x000fc800078e00ff */
[----:B------:R-:W-:Y:S01]  /*1330*/  @!P0 IMAD.MOV R7, RZ, RZ, -R7 ;  /* 0x000000ffff078224 */ /* 0x000fe200078e0a07 */
[C---:B------:R-:W-:Y:S01]  /*1340*/  ISETP.GT.U32.AND P0, PT, R0.reuse, R17, PT ;  /* 0x000000110000720c */ /* 0x040fe20003f04070 */
[----:B------:R-:W-:Y:S01]  /*1350*/  @!P2 IMAD.MOV R2, RZ, RZ, -R2 ;  /* 0x000000ffff02a224 */ /* 0x000fe200078e0a02 */
[----:B------:R-:W-:Y:S01]  /*1360*/  ISETP.GT.U32.AND P2, PT, R0, R15, PT ;  /* 0x0000000f0000720c */ /* 0x000fe20003f44070 */
[----:B------:R-:W-:Y:S02]  /*1370*/  IMAD.MOV R5, RZ, RZ, -R5 ;  /* 0x000000ffff057224 */ /* 0x000fe400078e0a05 */
[----:B------:R-:W-:Y:S02]  /*1380*/  VIADD R20, R16, 0x2a ;  /* 0x0000002a10147836 */ /* 0x000fe40000000000 */
[--C-:B------:R-:W-:Y:S01]  /*1390*/  @!P3 IMAD.IADD R11, R11, 0x1, -R0.reuse ;  /* 0x000000010b0bb824 */ /* 0x100fe200078e0a00 */
[----:B------:R-:W-:Y:S01]  /*13a0*/  ISETP.GE.AND P3, PT, R8, RZ, PT ;  /* 0x000000ff0800720c */ /* 0x000fe20003f66270 */
[--C-:B------:R-:W-:Y:S01]  /*13b0*/  @!P4 IMAD.IADD R19, R19, 0x1, -R0.reuse ;  /* 0x000000011313c824 */ /* 0x100fe200078e0a00 */
[----:B------:R-:W-:Y:S01]  /*13c0*/  IABS R25, R20 ;  /* 0x0000001400197213 */ /* 0x000fe20000000000 */
[----:B------:R-:W-:Y:S01]  /*13d0*/  IMAD R5, R0, R5, R23 ;  /* 0x0000000500057224 */ /* 0x000fe200078e0217 */
[----:B------:R-:W-:Y:S01]  /*13e0*/  ISETP.GE.AND P4, PT, R14, RZ, PT ;  /* 0x000000ff0e00720c */ /* 0x000fe20003f86270 */
[----:B------:R-:W-:-:S02]  /*13f0*/  @!P6 IMAD.IADD R21, R21, 0x1, -R0 ;  /* 0x000000011515e824 */ /* 0x000fc400078e0a00 */
[----:B------:R-:W-:Y:S01]  /*1400*/  @!P1 IMAD.MOV R11, RZ, RZ, -R11 ;  /* 0x000000ffff0b9224 */ /* 0x000fe200078e0a0b */
[C---:B------:R-:W-:Y:S01]  /*1410*/  ISETP.GT.U32.AND P1, PT, R0.reuse, R19, PT ;  /* 0x000000130000720c */ /* 0x040fe20003f24070 */
[----:B------:R-:W-:Y:S01]  /*1420*/  @!P0 IMAD.IADD R17, R17, 0x1, -R0 ;  /* 0x0000000111118824 */ /* 0x000fe200078e0a00 */
[----:B------:R-:W-:Y:S01]  /*1430*/  ISETP.GT.U32.AND P6, PT, R0, R5, PT ;  /* 0x000000050000720c */ /* 0x000fe20003fc4070 */
[----:B------:R-:W-:Y:S01]  /*1440*/  IMAD.HI.U32 R6, R4, R25, RZ ;  /* 0x0000001904067227 */ /* 0x000fe200078e00ff */
[----:B------:R-:W-:-:S03]  /*1450*/  ISETP.GE.AND P0, PT, R12, RZ, PT ;  /* 0x000000ff0c00720c */ /* 0x000fc60003f06270 */
[----:B------:R-:W-:Y:S01]  /*1460*/  @!P2 IMAD.IADD R15, R15, 0x1, -R0 ;  /* 0x000000010f0fa824 */ /* 0x000fe200078e0a00 */
[----:B------:R-:W-:Y:S01]  /*1470*/  ISETP.GE.AND P2, PT, R10, RZ, PT ;  /* 0x000000ff0a00720c */ /* 0x000fe20003f46270 */
[----:B------:R-:W-:Y:S02]  /*1480*/  VIADD R10, R16, 0x28 ;  /* 0x00000028100a7836 */ /* 0x000fe40000000000 */
[----:B------:R-:W-:Y:S02]  /*1490*/  IMAD.MOV R6, RZ, RZ, -R6 ;  /* 0x000000ffff067224 */ /* 0x000fe400078e0a06 */
[--C-:B------:R-:W-:Y:S01]  /*14a0*/  @!P1 IMAD.IADD R19, R19, 0x1, -R0.reuse ;  /* 0x0000000113139824 */ /* 0x100fe200078e0a00 */
[----:B------:R-:W-:Y:S01]  /*14b0*/  ISETP.GE.AND P1, PT, R20, RZ, PT ;  /* 0x000000ff1400720c */ /* 0x000fe20003f26270 */
[----:B------:R-:W-:Y:S01]  /*14c0*/  IMAD R23, R0, R6, R25 ;  /* 0x0000000600177224 */ /* 0x000fe200078e0219 */
[----:B------:R-:W-:Y:S01]  /*14d0*/  IABS R25, R10 ;  /* 0x0000000a00197213 */ /* 0x000fe20000000000 */
[----:B------:R-:W-:-:S02]  /*14e0*/  @!P6 IMAD.IADD R5, R5, 0x1, -R0 ;  /* 0x000000010505e824 */ /* 0x000fc400078e0a00 */
[----:B------:R-:W-:Y:S02]  /*14f0*/  VIADD R8, R16, 0x26 ;  /* 0x0000002610087836 */ /* 0x000fe40000000000 */
[----:B------:R-:W-:-:S03]  /*1500*/  IMAD.HI.U32 R6, R4, R25, RZ ;  /* 0x0000001904067227 */ /* 0x000fc600078e00ff */
[----:B------:R-:W-:Y:S01]  /*1510*/  IABS R27, R8 ;  /* 0x00000008001b7213 */ /* 0x000fe20000000000 */
[----:B------:R-:W-:Y:S01]  /*1520*/  @!P0 IMAD.MOV R19, RZ, RZ, -R19 ;  /* 0x000000ffff138224 */ /* 0x000fe200078e0a13 */
[----:B------:R-:W-:Y:S01]  /*1530*/  ISETP.GT.U32.AND P0, PT, R0, R5, PT ;  /* 0x000000050000720c */ /* 0x000fe20003f04070 */
[----:B------:R-:W-:Y:S01]  /*1540*/  IMAD.MOV R6, RZ, RZ, -R6 ;  /* 0x000000ffff067224 */ /* 0x000fe200078e0a06 */
[----:B------:R-:W-:Y:S01]  /*1550*/  ISETP.GE.AND P6, PT, R8, RZ, PT ;  /* 0x000000ff0800720c */ /* 0x000fe20003fc6270 */
[----:B------:R-:W-:Y:S01]  /*1560*/  @!P3 IMAD.MOV R15, RZ, RZ, -R15 ;  /* 0x000000ffff0fb224 */ /* 0x000fe200078e0a0f */
[----:B------:R-:W-:Y:S01]  /*1570*/  ISETP.GT.U32.AND P3, PT, R0, R23, PT ;  /* 0x000000170000720c */ /* 0x000fe20003f64070 */
[----:B------:R-:W-:Y:S01]  /*1580*/  @!P2 IMAD.MOV R17, RZ, RZ, -R17 ;  /* 0x000000ffff11a224 */ /* 0x000fe200078e0a11 */
[----:B------:R-:W-:Y:S01]  /*1590*/  ISETP.GE.AND P2, PT, R18, RZ, PT ;  /* 0x000000ff1200720c */ /* 0x000fe20003f46270 */
[----:B------:R-:W-:Y:S02]  /*15a0*/  IMAD R25, R0, R6, R25 ;  /* 0x0000000600197224 */ /* 0x000fe400078e0219 */
[----:B------:R-:W-:-:S04]  /*15b0*/  IMAD.HI.U32 R6, R4, R27, RZ ;  /* 0x0000001b04067227 */ /* 0x000fc800078e00ff */
[----:B------:R-:W-:Y:S02]  /*15c0*/  IMAD.MOV R6, RZ, RZ, -R6 ;  /* 0x000000ffff067224 */ /* 0x000fe400078e0a06 */
[--C-:B------:R-:W-:Y:S01]  /*15d0*/  @!P0 IMAD.IADD R5, R5, 0x1, -R0.reuse ;  /* 0x0000000105058824 */ /* 0x100fe200078e0a00 */
[C---:B------:R-:W-:Y:S01]  /*15e0*/  ISETP.GT.U32.AND P0, PT, R0.reuse, R25, PT ;  /* 0x000000190000720c */ /* 0x040fe20003f04070 */
[----:B------:R-:W-:Y:S01]  /*15f0*/  @!P5 IMAD.MOV R13, RZ, RZ, -R13 ;  /* 0x000000ffff0dd224 */ /* 0x000fe200078e0a0d */
[C---:B------:R-:W-:Y:S01]  /*1600*/  ISETP.GT.U32.AND P5, PT, R0.reuse, R21, PT ;  /* 0x000000150000720c */ /* 0x040fe20003fa4070 */
[----:B------:R-:W-:Y:S02]  /*1610*/  IMAD R27, R0, R6, R27 ;  /* 0x00000006001b7224 */ /* 0x000fe400078e021b */
[----:B------:R-:W-:Y:S02]  /*1620*/  IMAD.MOV.U32 R6, RZ, RZ, R5 ;  /* 0x000000ffff067224 */ /* 0x000fe400078e0005 */
[----:B------:R-:W-:-:S02]  /*1630*/  @!P3 IMAD.IADD R23, R23, 0x1, -R0 ;  /* 0x000000011717b824 */ /* 0x000fc400078e0a00 */
[----:B------:R-:W-:Y:S01]  /*1640*/  @!P2 IMAD.MOV R6, RZ, RZ, -R6 ;  /* 0x000000ffff06a224 */ /* 0x000fe200078e0a06 */
[----:B------:R-:W-:Y:S01]  /*1650*/  ISETP.GT.U32.AND P2, PT, R0, R27, PT ;  /* 0x0000001b0000720c */ /* 0x000fe20003f44070 */
[----:B------:R-:W-:Y:S01]  /*1660*/  VIADD R8, R16, 0x24 ;  /* 0x0000002410087836 */ /* 0x000fe20000000000 */
[----:B------:R-:W-:Y:S01]  /*1670*/  ISETP.GT.U32.AND P3, PT, R0, R23, PT ;  /* 0x000000170000720c */ /* 0x000fe20003f64070 */
[----:B------:R-:W-:Y:S02]  /*1680*/  VIADD R12, R16, 0x20 ;  /* 0x00000020100c7836 */ /* 0x000fe40000000000 */
[----:B------:R-:W-:Y:S01]  /*1690*/  @!P5 IMAD.IADD R21, R21, 0x1, -R0 ;  /* 0x000000011515d824 */ /* 0x000fe200078e0a00 */
[----:B------:R-:W-:Y:S01]  /*16a0*/  ISETP.GE.AND P5, PT, R10, RZ, PT ;  /* 0x000000ff0a00720c */ /* 0x000fe20003fa6270 */
[----:B------:R-:W-:Y:S01]  /*16b0*/  VIADD R10, R16, 0x22 ;  /* 0x00000022100a7836 */ /* 0x000fe20000000000 */
[----:B------:R-:W-:Y:S01]  /*16c0*/  IABS R29, R8 ;  /* 0x00000008001d7213 */ /* 0x000fe20000000000 */
[----:B------:R-:W-:Y:S01]  /*16d0*/  @!P4 IMAD.MOV R21, RZ, RZ, -R21 ;  /* 0x000000ffff15c224 */ /* 0x000fe200078e0a15 */
[----:B------:R-:W-:Y:S01]  /*16e0*/  ISETP.GE.AND P4, PT, R8, RZ, PT ;  /* 0x000000ff0800720c */ /* 0x000fe20003f86270 */
[----:B------:R-:W-:Y:S01]  /*16f0*/  VIADD R14, R16, 0x1e ;  /* 0x0000001e100e7836 */ /* 0x000fe20000000000 */
[----:B------:R-:W-:Y:S01]  /*1700*/  IABS R31, R10 ;  /* 0x0000000a001f7213 */ /* 0x000fe20000000000 */
[----:B------:R-:W-:Y:S01]  /*1710*/  IMAD.HI.U32 R8, R4, R29, RZ ;  /* 0x0000001d04087227 */ /* 0x000fe200078e00ff */
[----:B------:R-:W-:-:S02]  /*1720*/  IABS R33, R12 ;  /* 0x0000000c00217213 */ /* 0x000fc40000000000 */
[----:B------:R-:W-:Y:S01]  /*1730*/  IABS R35, R14 ;  /* 0x0000000e00237213 */ /* 0x000fe20000000000 */
[--C-:B------:R-:W-:Y:S02]  /*1740*/  @!P2 IMAD.IADD R27, R27, 0x1, -R0.reuse ;  /* 0x000000011b1ba824 */ /* 0x100fe400078e0a00 */
[--C-:B------:R-:W-:Y:S01]  /*1750*/  @!P3 IMAD.IADD R23, R23, 0x1, -R0.reuse ;  /* 0x000000011717b824 */ /* 0x100fe200078e0a00 */
[----:B------:R-:W-:Y:S01]  /*1760*/  ISETP.GE.AND P3, PT, R10, RZ, PT ;  /* 0x000000ff0a00720c */ /* 0x000fe20003f66270 */
[----:B------:R-:W-:Y:S01]  /*1770*/  @!P0 IMAD.IADD R25, R25, 0x1, -R0 ;  /* 0x0000000119198824 */ /* 0x000fe200078e0a00 */
[----:B------:R-:W-:Y:S01]  /*1780*/  ISETP.GT.U32.AND P2, PT, R0, R27, PT ;  /* 0x0000001b0000720c */ /* 0x000fe20003f44070 */
[----:B------:R-:W-:Y:S02]  /*1790*/  IMAD.MOV R5, RZ, RZ, -R8 ;  /* 0x000000ffff057224 */ /* 0x000fe400078e0a08 */
[----:B------:R-:W-:Y:S01]  /*17a0*/  IMAD.HI.U32 R10, R4, R31, RZ ;  /* 0x0000001f040a7227 */ /* 0x000fe200078e00ff */
[----:B------:R-:W-:-:S03]  /*17b0*/  ISETP.GT.U32.AND P0, PT, R0, R25, PT ;  /* 0x000000190000720c */ /* 0x000fc60003f04070 */
[----:B------:R-:W-:-:S04]  /*17c0*/  IMAD.HI.U32 R8, R4, R33, RZ ;  /* 0x0000002104087227 */ /* 0x000fc800078e00ff */
[----:B------:R-:W-:Y:S01]  /*17d0*/  @!P1 IMAD.MOV R23, RZ, RZ, -R23 ;  /* 0x000000ffff179224 */ /* 0x000fe200078e0a17 */
[----:B------:R-:W-:Y:S01]  /*17e0*/  ISETP.GE.AND P1, PT, R12, RZ, PT ;  /* 0x000000ff0c00720c */ /* 0x000fe20003f26270 */
[----:B------:R-:W-:Y:S02]  /*17f0*/  IMAD.MOV R10, RZ, RZ, -R10 ;  /* 0x000000ffff0a7224 */ /* 0x000fe400078e0a0a */
[----:B------:R-:W-:Y:S02]  /*1800*/  IMAD.MOV R12, RZ, RZ, -R8 ;  /* 0x000000ffff0c7224 */ /* 0x000fe400078e0a08 */
[----:B------:R-:W-:-:S04]  /*1810*/  IMAD.HI.U32 R8, R4, R35, RZ ;  /* 0x0000002304087227 */ /* 0x000fc800078e00ff */
[C---:B------:R-:W-:Y:S02]  /*1820*/  IMAD R5, R0.reuse, R5, R29 ;  /* 0x0000000500057224 */ /* 0x040fe400078e021d */
[C---:B------:R-:W-:Y:S02]  /*1830*/  IMAD R29, R0.reuse, R10, R31 ;  /* 0x0000000a001d7224 */ /* 0x040fe400078e021f */
[C---:B------:R-:W-:Y:S02]  /*1840*/  IMAD R31, R0.reuse, R12, R33 ;  /* 0x0000000c001f7224 */ /* 0x040fe400078e0221 */
[----:B------:R-:W-:Y:S02]  /*1850*/  IMAD.MOV R8, RZ, RZ, -R8 ;  /* 0x000000ffff087224 */ /* 0x000fe400078e0a08 */
[----:B------:R-:W-:Y:S01]  /*1860*/  @!P2 IMAD.IADD R27, R27, 0x1, -R0 ;  /* 0x000000011b1ba824 */ /* 0x000fe200078e0a00 */
[C---:B------:R-:W-:Y:S01]  /*1870*/  ISETP.GT.U32.AND P2, PT, R0.reuse, R31, PT ;  /* 0x0000001f0000720c */ /* 0x040fe20003f44070 */
[----:B------:R-:W-:-:S02]  /*1880*/  IMAD R33, R0, R8, R35 ;  /* 0x0000000800217224 */ /* 0x000fc400078e0223 */
[--C-:B------:R-:W-:Y:S01]  /*1890*/  @!P0 IMAD.IADD R25, R25, 0x1, -R0.reuse ;  /* 0x0000000119198824 */ /* 0x100fe200078e0a00 */
[C---:B------:R-:W-:Y:S01]  /*18a0*/  ISETP.GT.U32.AND P0, PT, R0.reuse, R5, PT ;  /* 0x000000050000720c */ /* 0x040fe20003f04070 */
[----:B------:R-:W-:Y:S01]  /*18b0*/  @!P6 IMAD.MOV R27, RZ, RZ, -R27 ;  /* 0x000000ffff1be224 */ /* 0x000fe200078e0a1b */
[C---:B------:R-:W-:Y:S01]  /*18c0*/  ISETP.GT.U32.AND P6, PT, R0.reuse, R33, PT ;  /* 0x000000210000720c */ /* 0x040fe20003fc4070 */
[----:B------:R-:W-:Y:S01]  /*18d0*/  @!P5 IMAD.MOV R25, RZ, RZ, -R25 ;  /* 0x000000ffff19d224 */ /* 0x000fe200078e0a19 */
[----:B------:R-:W-:Y:S01]  /*18e0*/  ISETP.GT.U32.AND P5, PT, R0, R29, PT ;  /* 0x0000001d0000720c */ /* 0x000fe20003fa4070 */
[C---:B------:R-:W-:Y:S02]  /*18f0*/  VIADD R18, R16.reuse, 0x1c ;  /* 0x0000001c10127836 */ /* 0x040fe40000000000 */
[----:B------:R-:W-:Y:S02]  /*1900*/  VIADD R20, R16, 0x1a ;  /* 0x0000001a10147836 */ /* 0x000fe40000000000 */
[----:B------:R-:W-:Y:S01]  /*1910*/  @!P2 IMAD.IADD R31, R31, 0x1, -R0 ;  /* 0x000000011f1fa824 */ /* 0x000fe200078e0a00 */
[----:B------:R-:W-:Y:S01]  /*1920*/  IABS R10, R18 ;  /* 0x00000012000a7213 */ /* 0x000fe20000000000 */
[----:B------:R-:W-:Y:S01]  /*1930*/  IMAD.HI.U32 R12, R4, R39, RZ ;  /* 0x00000027040c7227 */ /* 0x000fe200078e00ff */
[----:B------:R-:W-:-:S02]  /*1940*/  IABS R37, R20 ;  /* 0x0000001400257213 */ /* 0x000fc40000000000 */
[----:B------:R-:W-:Y:S01]  /*1950*/  ISETP.GT.U32.AND P2, PT, R0, R31, PT ;  /* 0x0000001f0000720c */ /* 0x000fe20003f44070 */
[----:B------:R-:W-:Y:S02]  /*1960*/  @!P6 IMAD.IADD R33, R33, 0x1, -R0 ;  /* 0x000000012121e824 */ /* 0x000fe400078e0a00 */
[----:B------:R-:W-:Y:S02]  /*1970*/  IMAD.MOV.U32 R35, RZ, RZ, R10 ;  /* 0x000000ffff237224 */ /* 0x000fe400078e000a */
[----:B------:R-:W-:Y:S01]  /*1980*/  IMAD.HI.U32 R10, R4, R37, RZ ;  /* 0x00000025040a7227 */ /* 0x000fe200078e00ff */
[----:B------:R-:W-:-:S03]  /*1990*/  ISETP.GT.U32.AND P6, PT, R0, R33, PT ;  /* 0x000000210000720c */ /* 0x000fc60003fc4070 */
[----:B------:R-:W-:Y:S02]  /*19a0*/  @!P5 IMAD.IADD R29, R29, 0x1, -R0 ;  /* 0x000000011d1dd824 */ /* 0x000fe400078e0a00 */
[----:B------:R-:W-:Y:S02]  /*19b0*/  IMAD.MOV R10, RZ, RZ, -R10 ;  /* 0x000000ffff0a7224 */ /* 0x000fe400078e0a0a */
[----:B------:R-:W-:Y:S01]  /*19c0*/  IMAD.HI.U32 R8, R4, R35, RZ ;  /* 0x0000002304087227 */ /* 0x000fe200078e00ff */
[----:B------:R-:W-:-:S03]  /*19d0*/  ISETP.GT.U32.AND P5, PT, R0, R29, PT ;  /* 0x0000001d0000720c */ /* 0x000fc60003fa4070 */
[----:B------:R-:W-:Y:S02]  /*19e0*/  IMAD.MOV R12, RZ, RZ, -R12 ;  /* 0x000000ffff0c7224 */ /* 0x000fe400078e0a0c */
[C---:B------:R-:W-:Y:S02]  /*19f0*/  IMAD R37, R0.reuse, R10, R37 ;  /* 0x0000000a00257224 */ /* 0x040fe400078e0225 */
[----:B------:R-:W-:Y:S02]  /*1a00*/  IMAD.MOV R8, RZ, RZ, -R8 ;  /* 0x000000ffff087224 */ /* 0x000fe400078e0a08 */
[C---:B------:R-:W-:Y:S02]  /*1a10*/  IMAD R39, R0.reuse, R12, R39 ;  /* 0x0000000c00277224 */ /* 0x040fe400078e0227 */
[----:B------:R-:W-:Y:S01]  /*1a20*/  @!P2 IMAD.IADD R31, R31, 0x1, -R0 ;  /* 0x000000011f1fa824 */ /* 0x000fe200078e0a00 */
[C---:B------:R-:W-:Y:S01]  /*1a30*/  ISETP.GT.U32.AND P2, PT, R0.reuse, R37, PT ;  /* 0x000000250000720c */ /* 0x040fe20003f44070 */
[----:B------:R-:W-:-:S02]  /*1a40*/  IMAD R35, R0, R8, R35 ;  /* 0x0000000800237224 */ /* 0x000fc400078e0223 */
[--C-:B------:R-:W-:Y:S01]  /*1a50*/  @!P6 IMAD.IADD R33, R33, 0x1, -R0.reuse ;  /* 0x000000012121e824 */ /* 0x100fe200078e0a00 */
[C---:B------:R-:W-:Y:S01]  /*1a60*/  ISETP.GT.U32.AND P6, PT, R0.reuse, R39, PT ;  /* 0x000000270000720c */ /* 0x040fe20003fc4070 */
[--C-:B------:R-:W-:Y:S01]  /*1a70*/  @!P5 IMAD.IADD R29, R29, 0x1, -R0.reuse ;  /* 0x000000011d1dd824 */ /* 0x100fe200078e0a00 */
[----:B------:R-:W-:Y:S01]  /*1a80*/  ISETP.GT.U32.AND P5, PT, R0, R35, PT ;  /* 0x000000230000720c */ /* 0x000fe20003fa4070 */
[----:B------:R-:W-:Y:S02]  /*1a90*/  @!P0 IMAD.IADD R5, R5, 0x1, -R0 ;  /* 0x0000000105058824 */ /* 0x000fe400078e0a00 */
[----:B------:R-:W-:-:S03]  /*1aa0*/  IMAD.HI.U32 R10, R4, R43, RZ ;  /* 0x0000002b040a7227 */ /* 0x000fc600078e00ff */
[----:B------:R-:W-:Y:S01]  /*1ab0*/  ISETP.GT.U32.AND P0, PT, R0, R5, PT ;  /* 0x000000050000720c */ /* 0x000fe20003f04070 */
[----:B------:R-:W-:Y:S02]  /*1ac0*/  @!P2 IMAD.IADD R37, R37, 0x1, -R0 ;  /* 0x000000012525a824 */ /* 0x000fe400078e0a00 */
[----:B------:R-:W-:-:S04]  /*1ad0*/  IMAD.HI.U32 R8, R4, R41, RZ ;  /* 0x0000002904087227 */ /* 0x000fc800078e00ff */
[--C-:B------:R-:W-:Y:S01]  /*1ae0*/  @!P6 IMAD.IADD R39, R39, 0x1, -R0.reuse ;  /* 0x000000012727e824 */ /* 0x100fe200078e0a00 */
[----:B------:R-:W-:Y:S01]  /*1af0*/  ISETP.GT.U32.AND P6, PT, R0, R37, PT ;  /* 0x000000250000720c */ /* 0x000fe20003fc4070 */
[----:B------:R-:W-:Y:S01]  /*1b00*/  @!P5 IMAD.IADD R35, R35, 0x1, -R0 ;  /* 0x000000012323d824 */ /* 0x000fe200078e0a00 */
[----:B------:R-:W-:Y:S01]  /*1b10*/  ISETP.GE.AND P5, PT, R18, RZ, PT ;  /* 0x000000ff1200720c */ /* 0x000fe20003fa6270 */
[----:B------:R-:W-:Y:S02]  /*1b20*/  IMAD.MOV R10, RZ, RZ, -R10 ;  /* 0x000000ffff0a7224 */ /* 0x000fe400078e0a0a */
[----:B------:R-:W-:Y:S01]  /*1b30*/  VIADD R18, R16, 0x10 ;  /* 0x0000001010127836 */ /* 0x000fe20000000000 */
[C---:B------:R-:W-:Y:S01]  /*1b40*/  ISETP.GT.U32.AND P2, PT, R0.reuse, R35, PT ;  /* 0x000000230000720c */ /* 0x040fe20003f44070 */
[----:B------:R-:W-:Y:S02]  /*1b50*/  IMAD.MOV R8, RZ, RZ, -R8 ;  /* 0x000000ffff087224 */ /* 0x000fe400078e0a08 */
[----:B------:R-:W-:Y:S01]  /*1b60*/  IMAD R43, R0, R10, R43 ;  /* 0x0000000a002b7224 */ /* 0x000fe200078e022b */
[----:B------:R-:W-:Y:S01]  /*1b70*/  IABS R47, R18 ;  /* 0x00000012002f7213 */ /* 0x000fe20000000000 */
[----:B------:R-:W-:Y:S01]  /*1b80*/  @!P0 IMAD.IADD R5, R5, 0x1, -R0 ;  /* 0x0000000105058824 */ /* 0x000fe200078e0a00 */
[----:B------:R-:W-:Y:S01]  /*1b90*/  ISETP.GE.AND P0, PT, R14, RZ, PT ;  /* 0x000000ff0e00720c */ /* 0x000fe20003f06270 */
[----:B------:R-:W-:-:S02]  /*1ba0*/  IMAD R41, R0, R8, R41 ;  /* 0x0000000800297224 */ /* 0x000fc400078e0229 */
[----:B------:R-:W-:Y:S01]  /*1bb0*/  @!P6 IMAD.IADD R37, R37, 0x1, -R0 ;  /* 0x000000012525e824 */ /* 0x000fe200078e0a00 */
[----:B------:R-:W-:Y:S01]  /*1bc0*/  ISETP.GT.U32.AND P6, PT, R0, R43, PT ;  /* 0x0000002b0000720c */ /* 0x000fe20003fc4070 */
[----:B------:R-:W-:Y:S02]  /*1bd0*/  IMAD.MOV.U32 R8, RZ, RZ, R5 ;  /* 0x000000ffff087224 */ /* 0x000fe400078e0005 */
[----:B------:R-:W-:-:S04]  /*1be0*/  IMAD.HI.U32 R5, R4, R47, RZ ;  /* 0x0000002f04057227 */ /* 0x000fc800078e00ff */
[----:B------:R-:W-:Y:S02]  /*1bf0*/  IMAD.MOV R10, RZ, RZ, -R5 ;  /* 0x000000ffff0a7224 */ /* 0x000fe400078e0a05 */
[----:B------:R-:W-:Y:S01]  /*1c00*/  @!P4 IMAD.MOV R8, RZ, RZ, -R8 ;  /* 0x000000ffff08c224 */ /* 0x000fe200078e0a08 */
[----:B------:R-:W-:Y:S01]  /*1c10*/  ISETP.GT.U32.AND P4, PT, R0, R39, PT ;  /* 0x000000270000720c */ /* 0x000fe20003f84070 */
[----:B------:R-:W-:-:S04]  /*1c20*/  IMAD.HI.U32 R12, R4, R45, RZ ;  /* 0x0000002d040c7227 */ /* 0x000fc800078e00ff */
[C---:B------:R-:W-:Y:S02]  /*1c30*/  IMAD R47, R0.reuse, R10, R47 ;  /* 0x0000000a002f7224 */ /* 0x040fe400078e022f */
[----:B------:R-:W-:Y:S02]  /*1c40*/  IMAD.MOV R12, RZ, RZ, -R12 ;  /* 0x000000ffff0c7224 */ /* 0x000fe400078e0a0c */
[----:B------:R-:W-:Y:S01]  /*1c50*/  @!P6 IMAD.IADD R43, R43, 0x1, -R0 ;  /* 0x000000012b2be824 */ /* 0x000fe200078e0a00 */
[----:B------:R-:W-:Y:S01]  /*1c60*/  ISETP.GT.U32.AND P6, PT, R0, R47, PT ;  /* 0x0000002f0000720c */ /* 0x000fe20003fc4070 */
[----:B------:R-:W-:-:S04]  /*1c70*/  IMAD.HI.U32 R5, R4, R49, RZ ;  /* 0x0000003104057227 */ /* 0x000fc800078e00ff */
[C---:B------:R-:W-:Y:S02]  /*1c80*/  IMAD R45, R0.reuse, R12, R45 ;  /* 0x0000000c002d7224 */ /* 0x040fe400078e022d */
[----:B------:R-:W-:Y:S02]  /*1c90*/  IMAD.MOV R5, RZ, RZ, -R5 ;  /* 0x000000ffff057224 */ /* 0x000fe400078e0a05 */
[--C-:B------:R-:W-:Y:S01]  /*1ca0*/  @!P2 IMAD.IADD R35, R35, 0x1, -R0.reuse ;  /* 0x000000012323a824 */ /* 0x100fe200078e0a00 */
[C---:B------:R-:W-:Y:S01]  /*1cb0*/  ISETP.GT.U32.AND P2, PT, R0.reuse, R41, PT ;  /* 0x000000290000720c */ /* 0x040fe20003f44070 */
[--C-:B------:R-:W-:Y:S01]  /*1cc0*/  @!P4 IMAD.IADD R39, R39, 0x1, -R0.reuse ;  /* 0x000000012727c824 */ /* 0x100fe200078e0a00 */
[C---:B------:R-:W-:Y:S01]  /*1cd0*/  ISETP.GT.U32.AND P4, PT, R0.reuse, R45, PT ;  /* 0x0000002d0000720c */ /* 0x040fe20003f84070 */
[----:B------:R-:W-:Y:S02]  /*1ce0*/  IMAD R49, R0, R5, R49 ;  /* 0x0000000500317224 */ /* 0x000fe400078e0231 */
[----:B------:R-:W-:-:S02]  /*1cf0*/  @!P6 IMAD.IADD R47, R47, 0x1, -R0 ;  /* 0x000000012f2fe824 */ /* 0x000fc400078e0a00 */
[----:B------:R-:W-:Y:S01]  /*1d00*/  IMAD.HI.U32 R10, R4, R51, RZ ;  /* 0x00000033040a7227 */ /* 0x000fe200078e00ff */
[----:B------:R-:W-:-:S03]  /*1d10*/  ISETP.GT.U32.AND P6, PT, R0, R49, PT ;  /* 0x000000310000720c */ /* 0x000fc60003fc4070 */
[----:B------:R-:W-:Y:S02]  /*1d20*/  IMAD.MOV R10, RZ, RZ, -R10 ;  /* 0x000000ffff0a7224 */ /* 0x000fe400078e0a0a */
[--C-:B------:R-:W-:Y:S01]  /*1d30*/  @!P2 IMAD.IADD R41, R41, 0x1, -R0.reuse ;  /* 0x000000012929a824 */ /* 0x100fe200078e0a00 */
[----:B------:R-:W-:Y:S01]  /*1d40*/  ISETP.GE.AND P2, PT, R20, RZ, PT ;  /* 0x000000ff1400720c */ /* 0x000fe20003f46270 */
[----:B------:R-:W-:Y:S01]  /*1d50*/  @!P4 IMAD.IADD R45, R45, 0x1, -R0 ;  /* 0x000000012d2dc824 */ /* 0x000fe200078e0a00 */
[----:B------:R-:W-:Y:S01]  /*1d60*/  ISETP.GE.AND P4, PT, R22, RZ, PT ;  /* 0x000000ff1600720c */ /* 0x000fe20003f86270 */
[----:B------:R-:W-:Y:S02]  /*1d70*/  IMAD R51, R0, R10, R51 ;  /* 0x0000000a00337224 */ /* 0x000fe400078e0233 */
[C---:B------:R-:W-:Y:S02]  /*1d80*/  VIADD R20, R16.reuse, 0x8 ;  /* 0x0000000810147836 */ /* 0x040fe40000000000 */
[----:B------:R-:W-:-:S02]  /*1d90*/  VIADD R22, R16, 0x6 ;  /* 0x0000000610167836 */ /* 0x000fc40000000000 */
[----:B------:R-:W-:Y:S01]  /*1da0*/  @!P6 IMAD.IADD R49, R49, 0x1, -R0 ;  /* 0x000000013131e824 */ /* 0x000fe200078e0a00 */
[----:B------:R-:W-:Y:S01]  /*1db0*/  IABS R55, R20 ;  /* 0x0000001400377213 */ /* 0x000fe20000000000 */
[----:B------:R-:W-:Y:S01]  /*1dc0*/  @!P3 IMAD.MOV R29, RZ, RZ, -R29 ;  /* 0x000000ffff1db224 */ /* 0x000fe200078e0a1d */
[----:B------:R-:W-:Y:S01]  /*1dd0*/  IABS R57, R22 ;  /* 0x0000001600397213 */ /* 0x000fe20000000000 */
[----:B------:R-:W-:Y:S01]  /*1de0*/  @!P1 IMAD.MOV R31, RZ, RZ, -R31 ;  /* 0x000000ffff1f9224 */ /* 0x000fe200078e0a1f */
[----:B------:R-:W-:Y:S01]  /*1df0*/  ISETP.GT.U32.AND P6, PT, R0, R51, PT ;  /* 0x000000330000720c */ /* 0x000fe20003fc4070 */
[----:B------:R-:W-:Y:S01]  /*1e00*/  IMAD.HI.U32 R12, R4, R53, RZ ;  /* 0x00000035040c7227 */ /* 0x000fe200078e00ff */
[C---:B------:R-:W-:Y:S02]  /*1e10*/  ISETP.GT.U32.AND P3, PT, R0.reuse, R41, PT ;  /* 0x000000290000720c */ /* 0x040fe40003f64070 */
[----:B------:R-:W-:Y:S01]  /*1e20*/  ISETP.GT.U32.AND P1, PT, R0, R43, PT ;  /* 0x0000002b0000720c */ /* 0x000fe20003f24070 */
[----:B------:R-:W-:-:S04]  /*1e30*/  IMAD.HI.U32 R5, R4, R55, RZ ;  /* 0x0000003704057227 */ /* 0x000fc800078e00ff */
[----:B------:R-:W-:-:S04]  /*1e40*/  IMAD.HI.U32 R10, R4, R57, RZ ;  /* 0x00000039040a7227 */ /* 0x000fc800078e00ff */
[----:B------:R-:W-:Y:S02]  /*1e50*/  IMAD.MOV R12, RZ, RZ, -R12 ;  /* 0x000000ffff0c7224 */ /* 0x000fe400078e0a0c */
[----:B------:R-:W-:Y:S02]  /*1e60*/  IMAD.MOV R5, RZ, RZ, -R5 ;  /* 0x000000ffff057224 */ /* 0x000fe400078e0a05 */
[----:B------:R-:W-:Y:S02]  /*1e70*/  IMAD.MOV R10, RZ, RZ, -R10 ;  /* 0x000000ffff0a7224 */ /* 0x000fe400078e0a0a */
[C---:B------:R-:W-:Y:S02]  /*1e80*/  IMAD R53, R0.reuse, R12, R53 ;  /* 0x0000000c00357224 */ /* 0x040fe400078e0235 */
[C---:B------:R-:W-:Y:S01]  /*1e90*/  IMAD R55, R0.reuse, R5, R55 ;  /* 0x0000000500377224 */ /* 0x040fe200078e0237 */
[----:B------:R-:W-:Y:S01]  /*1ea0*/  SHF.R.S32.HI R5, RZ, 0x1f, R74 ;  /* 0x0000001fff057819 */ /* 0x000fe2000001144a */
[----:B------:R-:W-:-:S02]  /*1eb0*/  IMAD R57, R0, R10, R57 ;  /* 0x0000000a00397224 */ /* 0x000fc400078e0239 */
[----:B------:R-:W-:Y:S01]  /*1ec0*/  @!P6 IMAD.IADD R51, R51, 0x1, -R0 ;  /* 0x000000013333e824 */ /* 0x000fe200078e0a00 */
[----:B------:R-:W-:Y:S01]  /*1ed0*/  LEA.HI R74, R5, R74, RZ, 0x5 ;  /* 0x0000004a054a7211 */ /* 0x000fe200078f28ff */
[----:B------:R-:W-:Y:S01]  /*1ee0*/  @!P0 IMAD.MOV R33, RZ, RZ, -R33 ;  /* 0x000000ffff218224 */ /* 0x000fe200078e0a21 */
[C---:B------:R-:W-:Y:S01]  /*1ef0*/  ISETP.GT.U32.AND P0, PT, R0.reuse, R45, PT ;  /* 0x0000002d0000720c */ /* 0x040fe20003f04070 */
[----:B------:R-:W-:Y:S01]  /*1f00*/  @!P5 IMAD.MOV R35, RZ, RZ, -R35 ;  /* 0x000000ffff23d224 */ /* 0x000fe200078e0a23 */
[----:B------:R-:W-:Y:S01]  /*1f10*/  ISETP.GT.U32.AND P5, PT, R0, R47, PT ;  /* 0x0000002f0000720c */ /* 0x000fe20003fa4070 */
[----:B------:R-:W-:Y:S01]  /*1f20*/  IMAD.HI.U32 R12, R4, R59, RZ ;  /* 0x0000003b040c7227 */ /* 0x000fe200078e00ff */
[----:B------:R-:W-:Y:S02]  /*1f30*/  ISETP.GT.U32.AND P6, PT, R0, R51, PT ;  /* 0x000000330000720c */ /* 0x000fe40003fc4070 */
[----:B------:R-:W-:Y:S01]  /*1f40*/  SHF.R.S32.HI R74, RZ, 0x5, R74 ;  /* 0x00000005ff4a7819 */ /* 0x000fe2000001144a */
[----:B------:R-:W-:-:S04]  /*1f50*/  IMAD.HI.U32 R14, R4, R61, RZ ;  /* 0x0000003d040e7227 */ /* 0x000fc800078e00ff */
[----:B------:R-:W-:Y:S01]  /*1f60*/  @!P2 IMAD.MOV R37, RZ, RZ, -R37 ;  /* 0x000000ffff25a224 */ /* 0x000fe200078e0a25 */
[C---:B------:R-:W-:Y:S01]  /*1f70*/  ISETP.GT.U32.AND P2, PT, R0.reuse, R49, PT ;  /* 0x000000310000720c */ /* 0x040fe20003f44070 */
[----:B------:R-:W-:Y:S01]  /*1f80*/  @!P4 IMAD.MOV R39, RZ, RZ, -R39 ;  /* 0x000000ffff27c224 */ /* 0x000fe200078e0a27 */
[C---:B------:R-:W-:Y:S01]  /*1f90*/  ISETP.GT.U32.AND P4, PT, R0.reuse, R53, PT ;  /* 0x000000350000720c */ /* 0x040fe20003f84070 */
[--C-:B------:R-:W-:Y:S01]  /*1fa0*/  @!P3 IMAD.IADD R41, R41, 0x1, -R0.reuse ;  /* 0x000000012929b824 */ /* 0x100fe200078e0a00 */
[C---:B------:R-:W-:Y:S01]  /*1fb0*/  ISETP.GT.U32.AND P3, PT, R0.reuse, R55, PT ;  /* 0x000000370000720c */ /* 0x040fe20003f64070 */
[----:B------:R-:W-:Y:S01]  /*1fc0*/  @!P1 IMAD.IADD R43, R43, 0x1, -R0 ;  /* 0x000000012b2b9824 */ /* 0x000fe200078e0a00 */
[----:B------:R-:W-:Y:S01]  /*1fd0*/  ISETP.GT.U32.AND P1, PT, R0, R57, PT ;  /* 0x000000390000720c */ /* 0x000fe20003f24070 */
[----:B------:R-:W-:Y:S02]  /*1fe0*/  IMAD.MOV R12, RZ, RZ, -R12 ;  /* 0x000000ffff0c7224 */ /* 0x000fe400078e0a0c */
[----:B------:R-:W-:-:S02]  /*1ff0*/  IMAD.MOV R14, RZ, RZ, -R14 ;  /* 0x000000ffff0e7224 */ /* 0x000fc400078e0a0e */
[----:B------:R-:W-:-:S04]  /*2000*/  IMAD.HI.U32 R4, R4, R63, RZ ;  /* 0x0000003f04047227 */ /* 0x000fc800078e00ff */
[C---:B------:R-:W-:Y:S02]  /*2010*/  IMAD R59, R0.reuse, R12, R59 ;  /* 0x0000000c003b7224 */ /* 0x040fe400078e023b */
[C---:B------:R-:W-:Y:S02]  /*2020*/  IMAD R61, R0.reuse, R14, R61 ;  /* 0x0000000e003d7224 */ /* 0x040fe400078e023d */
[----:B------:R-:W-:Y:S02]  /*2030*/  IMAD.MOV R4, RZ, RZ, -R4 ;  /* 0x000000ffff047224 */ /* 0x000fe400078e0a04 */
[--C-:B------:R-:W-:Y:S01]  /*2040*/  @!P0 IMAD.IADD R45, R45, 0x1, -R0.reuse ;  /* 0x000000012d2d8824 */ /* 0x100fe200078e0a00 */
[C---:B------:R-:W-:Y:S01]  /*2050*/  ISETP.GT.U32.AND P0, PT, R0.reuse, R59, PT ;  /* 0x0000003b0000720c */ /* 0x040fe20003f04070 */
[C---:B------:R-:W-:Y:S02]  /*2060*/  IMAD R63, R0.reuse, R4, R63 ;  /* 0x00000004003f7224 */ /* 0x040fe400078e023f */
[--C-:B------:R-:W-:Y:S01]  /*2070*/  @!P5 IMAD.IADD R47, R47, 0x1, -R0.reuse ;  /* 0x000000012f2fd824 */ /* 0x100fe200078e0a00 */
[----:B------:R-:W-:Y:S01]  /*2080*/  ISETP.GT.U32.AND P5, PT, R0, R61, PT ;  /* 0x0000003d0000720c */ /* 0x000fe20003fa4070 */
[--C-:B------:R-:W-:Y:S01]  /*2090*/  @!P2 IMAD.IADD R49, R49, 0x1, -R0.reuse ;  /* 0x000000013131a824 */ /* 0x100fe200078e0a00 */
[----:B------:R-:W-:Y:S01]  /*20a0*/  ISETP.GE.AND P2, PT, R24, RZ, PT ;  /* 0x000000ff1800720c */ /* 0x000fe20003f46270 */
[--C-:B------:R-:W-:Y:S01]  /*20b0*/  @!P6 IMAD.IADD R51, R51, 0x1, -R0.reuse ;  /* 0x000000013333e824 */ /* 0x100fe200078e0a00 */
[----:B------:R-:W-:Y:S01]  /*20c0*/  ISETP.GT.U32.AND P6, PT, R0, R63, PT ;  /* 0x0000003f0000720c */ /* 0x000fe20003fc4070 */
[--C-:B------:R-:W-:Y:S01]  /*20d0*/  @!P4 IMAD.IADD R53, R53, 0x1, -R0.reuse ;  /* 0x000000013535c824 */ /* 0x100fe200078e0a00 */
[----:B------:R-:W-:Y:S01]  /*20e0*/  ISETP.GE.AND P4, PT, R26, RZ, PT ;  /* 0x000000ff1a00720c */ /* 0x000fe20003f86270 */
        /* <DEDUP_REMOVED lines=8> */
[----:B------:R-:W-:Y:S01]  /*2170*/  @!P2 IMAD.MOV R41, RZ, RZ, -R41 ;  /* 0x000000ffff29a224 */ /* 0x000fe200078e0a29 */
[C---:B------:R-:W-:Y:S01]  /*2180*/  ISETP.GT.U32.AND P2, PT, R0.reuse, R53, PT ;  /* 0x000000350000720c */ /* 0x040fe20003f44070 */
[--C-:B------:R-:W-:Y:S01]  /*2190*/  @!P6 IMAD.IADD R63, R63, 0x1, -R0.reuse ;  /* 0x000000013f3fe824 */ /* 0x100fe200078e0a00 */
[C---:B------:R-:W-:Y:S01]  /*21a0*/  ISETP.GT.U32.AND P6, PT, R0.reuse, R61, PT ;  /* 0x0000003d0000720c */ /* 0x040fe20003fc4070 */
[----:B------:R-:W-:Y:S01]  /*21b0*/  @!P4 IMAD.MOV R43, RZ, RZ, -R43 ;  /* 0x000000ffff2bc224 */ /* 0x000fe200078e0a2b */
[C---:B------:R-:W-:Y:S01]  /*21c0*/  ISETP.GT.U32.AND P4, PT, R0.reuse, R55, PT ;  /* 0x000000370000720c */ /* 0x040fe20003f84070 */
[----:B------:R-:W-:Y:S01]  /*21d0*/  @!P3 IMAD.MOV R45, RZ, RZ, -R45 ;  /* 0x000000ffff2db224 */ /* 0x000fe200078e0a2d */
[C---:B------:R-:W-:Y:S01]  /*21e0*/  ISETP.GT.U32.AND P3, PT, R0.reuse, R57, PT ;  /* 0x000000390000720c */ /* 0x040fe20003f64070 */
[----:B------:R-:W-:Y:S01]  /*21f0*/  @!P1 IMAD.MOV R47, RZ, RZ, -R47 ;  /* 0x000000ffff2f9224 */ /* 0x000fe200078e0a2f */
[C---:B------:R-:W-:Y:S01]  /*2200*/  ISETP.GT.U32.AND P1, PT, R0.reuse, R59, PT ;  /* 0x0000003b0000720c */ /* 0x040fe20003f24070 */
[----:B------:R-:W-:Y:S01]  /*2210*/  @!P0 IMAD.MOV R49, RZ, RZ, -R49 ;  /* 0x000000ffff318224 */ /* 0x000fe200078e0a31 */
[----:B------:R-:W-:Y:S01]  /*2220*/  ISETP.GT.U32.AND P0, PT, R0, R63, PT ;  /* 0x0000003f0000720c */ /* 0x000fe20003f04070 */
[----:B------:R-:W-:Y:S01]  /*2230*/  @!P5 IMAD.MOV R51, RZ, RZ, -R51 ;  /* 0x000000ffff33d224 */ /* 0x000fe200078e0a33 */
        /* <DEDUP_REMOVED lines=11> */
[----:B------:R-:W-:Y:S01]  /*22f0*/  @!P0 IMAD.IADD R63, R63, 0x1, -R0 ;  /* 0x000000013f3f8824 */ /* 0x000fe200078e0a00 */
[----:B------:R-:W-:-:S02]  /*2300*/  ISETP.NE.AND P0, PT, R3, RZ, PT ;  /* 0x000000ff0300720c */ /* 0x000fc40003f05270 */
[----:B------:R-:W-:Y:S01]  /*2310*/  LOP3.LUT R3, RZ, R3, RZ, 0x33, !PT ;  /* 0x00000003ff037212 */ /* 0x000fe200078e33ff */
[----:B------:R-:W-:Y:S02]  /*2320*/  @!P2 IMAD.MOV R53, RZ, RZ, -R53 ;  /* 0x000000ffff35a224 */ /* 0x000fe400078e0a35 */
[----:B------:R-:W-:Y:S01]  /*2330*/  @!P6 IMAD.MOV R61, RZ, RZ, -R61 ;  /* 0x000000ffff3de224 */ /* 0x000fe200078e0a3d */
[C---:B------:R-:W-:Y:S01]  /*2340*/  SEL R0, R3.reuse, R2, !P0 ;  /* 0x0000000203007207 */ /* 0x040fe20004000000 */
        /* <DEDUP_REMOVED lines=8> */
[----:B------:R-:W-:Y:S01]  /*23d0*/  IMAD R0, R0, UR4, RZ ;  /* 0x0000000400007c24 */ /* 0x000fe2000f8e02ff */
[----:B------:R-:W-:Y:S01]  /*23e0*/  SEL R15, R3, R15, !P0 ;  /* 0x0000000f030f7207 */ /* 0x000fe20004000000 */
        /* <DEDUP_REMOVED lines=53> */
[----:B------:R-:W0:Y:S01]  /*2740*/  LDC.64 R2, c[0x0][0x218] ;  /* 0x00008600ff027b82 */ /* 0x000e220000000a00 */
[----:B------:R-:W-:-:S02]  /*2750*/  IMAD R57, R57, UR4, RZ ;  /* 0x0000000439397c24 */ /* 0x000fc4000f8e02ff */
[----:B------:R-:W-:Y:S02]  /*2760*/  IMAD R59, R59, UR4, RZ ;  /* 0x000000043b3b7c24 */ /* 0x000fe4000f8e02ff */
[----:B------:R-:W-:Y:S02]  /*2770*/  IMAD R61, R61, UR4, RZ ;  /* 0x000000043d3d7c24 */ /* 0x000fe4000f8e02ff */
[----:B------:R-:W-:Y:S01]  /*2780*/  IMAD R63, R63, UR4, RZ ;  /* 0x000000043f3f7c24 */ /* 0x000fe2000f8e02ff */
[----:B------:R-:W-:Y:S02]  /*2790*/  ULDC UR4, c[0x0][0x234] ;  /* 0x00008d0000047ab9 */ /* 0x000fe40000000800 */
[----:B------:R-:W-:Y:S02]  /*27a0*/  IMAD R184, R68, UR4, RZ ;  /* 0x0000000444b87c24 */ /* 0x000fe4000f8e02ff */
[----:B------:R-:W-:Y:S02]  /*27b0*/  IMAD R186, R70, UR4, RZ ;  /* 0x0000000446ba7c24 */ /* 0x000fe4000f8e02ff */
[----:B------:R-:W-:-:S04]  /*27c0*/  IMAD.WIDE R184, R184, 0x2, RZ ;  /* 0x00000002b8b87825 */ /* 0x000fc800078e02ff */
[----:B------:R-:W-:Y:S01]  /*27d0*/  IMAD.WIDE R186, R186, 0x2, RZ ;  /* 0x00000002baba7825 */ /* 0x000fe200078e02ff */
[-C--:B0-----:R-:W-:Y:S02]  /*27e0*/  LEA R10, P4, R0, R2.reuse, 0x1 ;  /* 0x00000002000a7211 */ /* 0x081fe400078808ff */
[-C--:B------:R-:W-:Y:S02]  /*27f0*/  LEA R5, P3, R7, R2.reuse, 0x1 ;  /* 0x0000000207057211 */ /* 0x080fe400078608ff */
[-C--:B------:R-:W-:Y:S01]  /*2800*/  LEA R4, P2, R9, R2.reuse, 0x1 ;  /* 0x0000000209047211 */ /* 0x080fe200078408ff */
[----:B------:R0:W-:Y:S04]  /*2810*/  STL [R1+0x224], R10 ;  /* 0x0002240a01007387 */ /* 0x0001e80000100800 */
[----:B------:R1:W-:Y:S04]  /*2820*/  STL [R1+0x21c], R5 ;  /* 0x00021c0501007387 */ /* 0x0003e80000100800 */
[----:B------:R2:W-:Y:S01]  /*2830*/  STL [R1+0x214], R4 ;  /* 0x0002140401007387 */ /* 0x0005e20000100800 */
[----:B0-----:R-:W-:-:S02]  /*2840*/  LEA R10, P1, R11, R2, 0x1 ;  /* 0x000000020b0a7211 */ /* 0x001fc400078208ff */
[----:B-1----:R-:W-:-:S03]  /*2850*/  LEA R5, P0, R13, R2, 0x1 ;  /* 0x000000020d057211 */ /* 0x002fc600078008ff */
[----:B------:R0:W-:Y:S01]  /*2860*/  STL [R1+0x20c], R10 ;  /* 0x00020c0a01007387 */ /* 0x0001e20000100800 */
[----:B--2---:R-:W-:-:S03]  /*2870*/  LEA R4, P6, R15, R2, 0x1 ;  /* 0x000000020f047211 */ /* 0x004fc600078c08ff */
[----:B------:R1:W-:Y:S04]  /*2880*/  STL [R1+0x204], R5 ;  /* 0x0002040501007387 */ /* 0x0003e80000100800 */
[----:B------:R2:W-:Y:S01]  /*2890*/  STL [R1+0x1fc], R4 ;  /* 0x0001fc0401007387 */ /* 0x0005e20000100800 */
[----:B0-----:R-:W-:Y:S02]  /*28a0*/  LEA R10, P5, R17, R2, 0x1 ;  /* 0x00000002110a7211 */ /* 0x001fe400078a08ff */
[----:B-1----:R-:W-:-:S03]  /*28b0*/  LEA.HI.X.SX32 R5, R0, R3, 0x1, P4 ;  /* 0x0000000300057211 */ /* 0x002fc600020f0eff */
[----:B------:R-:W-:Y:S01]  /*28c0*/  STL [R1+0x6c], R10 ;  /* 0x00006c0a01007387 */ /* 0x000fe20000100800 */
[----:B------:R-:W-:Y:S02]  /*28d0*/  LEA.HI.X.SX32 R0, R7, R3, 0x1, P3 ;  /* 0x0000000307007211 */ /* 0x000fe400018f0eff */
[-C--:B--2---:R-:W-:Y:S01]  /*28e0*/  LEA R4, P4, R19, R2.reuse, 0x1 ;  /* 0x0000000213047211 */ /* 0x084fe200078808ff */
[----:B------:R0:W-:Y:S04]  /*28f0*/  STL [R1+0x220], R5 ;  /* 0x0002200501007387 */ /* 0x0001e80000100800 */
[----:B------:R1:W-:Y:S04]  /*2900*/  STL [R1+0x64], R4 ;  /* 0x0000640401007387 */ /* 0x0003e80000100800 */
[----:B------:R2:W-:Y:S01]  /*2910*/  STL [R1+0x218], R0 ;  /* 0x0002180001007387 */ /* 0x0005e20000100800 */
[----:B0-----:R-:W-:-:S02]  /*2920*/  LEA R5, P3, R21, R2, 0x1 ;  /* 0x0000000215057211 */ /* 0x001fc400078608ff */
[----:B-1----:R-:W-:-:S03]  /*2930*/  LEA.HI.X.SX32 R4, R9, R3, 0x1, P2 ;  /* 0x0000000309047211 */ /* 0x002fc600010f0eff */
[----:B------:R0:W-:Y:S01]  /*2940*/  STL [R1+0x5c], R5 ;  /* 0x00005c0501007387 */ /* 0x0001e20000100800 */
[----:B--2---:R-:W-:-:S03]  /*2950*/  LEA R0, P2, R6, R2, 0x1 ;  /* 0x0000000206007211 */ /* 0x004fc600078408ff */
[----:B------:R1:W-:Y:S04]  /*2960*/  STL [R1+0x210], R4 ;  /* 0x0002100401007387 */ /* 0x0003e80000100800 */
[----:B------:R2:W-:Y:S01]  /*2970*/  STL [R1+0x54], R0 ;  /* 0x0000540001007387 */ /* 0x0005e20000100800 */
[-C--:B0-----:R-:W-:Y:S02]  /*2980*/  LEA.HI.X.SX32 R5, R11, R3.reuse, 0x1, P1 ;  /* 0x000000030b057211 */ /* 0x081fe400008f0eff */
[----:B------:R-:W-:Y:S02]  /*2990*/  CS2R R10, SRZ ;  /* 0x00000000000a7805 */ /* 0x000fe4000001ff00 */
[----:B-1----:R-:W-:Y:S01]  /*29a0*/  LEA R4, P1, R23, R2, 0x1 ;  /* 0x0000000217047211 */ /* 0x002fe200078208ff */
[----:B------:R0:W-:Y:S01]  /*29b0*/  STL [R1+0x208], R5 ;  /* 0x0002080501007387 */ /* 0x0001e20000100800 */
[----:B--2---:R-:W-:-:S03]  /*29c0*/  LEA.HI.X.SX32 R0, R13, R3, 0x1, P0 ;  /* 0x000000030d007211 */ /* 0x004fc600000f0eff */
[----:B------:R1:W-:Y:S01]  /*29d0*/  STL [R1+0x4], R4 ;  /* 0x0000040401007387 */ /* 0x0003e20000100800 */
[----:B------:R-:W-:-:S03]  /*29e0*/  CS2R R12, SRZ ;  /* 0x00000000000c7805 */ /* 0x000fc6000001ff00 */
[----:B------:R2:W-:Y:S01]  /*29f0*/  STL [R1+0x200], R0 ;  /* 0x0002000001007387 */ /* 0x0005e20000100800 */
[----:B0-----:R-:W-:Y:S02]  /*2a00*/  LEA R5, P0, R25, R2, 0x1 ;  /* 0x0000000219057211 */ /* 0x001fe400078008ff */
[----:B-1----:R-:W-:-:S03]  /*2a10*/  LEA.HI.X.SX32 R4, R15, R3, 0x1, P6 ;  /* 0x000000030f047211 */ /* 0x002fc600030f0eff */
[----:B------:R0:W-:Y:S01]  /*2a20*/  STL [R1+0xc], R5 ;  /* 0x00000c0501007387 */ /* 0x0001e20000100800 */
[----:B------:R-:W-:Y:S02]  /*2a30*/  CS2R R14, SRZ ;  /* 0x00000000000e7805 */ /* 0x000fe4000001ff00 */
[----:B--2---:R-:W-:Y:S01]  /*2a40*/  LEA R0, P6, R27, R2, 0x1 ;  /* 0x000000021b007211 */ /* 0x004fe200078c08ff */
[----:B------:R1:W-:Y:S04]  /*2a50*/  STL [R1+0x1f8], R4 ;  /* 0x0001f80401007387 */ /* 0x0003e80000100800 */
[----:B------:R2:W-:Y:S01]  /*2a60*/  STL [R1+0x14], R0 ;  /* 0x0000140001007387 */ /* 0x0005e20000100800 */
[----:B0-----:R-:W-:Y:S02]  /*2a70*/  LEA.HI.X.SX32 R5, R17, R3, 0x1, P5 ;  /* 0x0000000311057211 */ /* 0x001fe400028f0eff */
[----:B------:R-:W-:-:S02]  /*2a80*/  CS2R R16, SRZ ;  /* 0x0000000000107805 */ /* 0x000fc4000001ff00 */
        /* <DEDUP_REMOVED lines=10> */
[C---:B--2---:R-:W-:Y:S01]  /*2b30*/  LEA R0, P3, R31.reuse, R2, 0x1 ;  /* 0x000000021f007211 */ /* 0x044fe200078608ff */
[----:B------:R1:W-:Y:S03]  /*2b40*/  STL [R1+0x58], R4 ;  /* 0x0000580401007387 */ /* 0x0003e60000100800 */
[-C--:B------:R-:W-:Y:S01]  /*2b50*/  LEA.HI.X.SX32 R250, R31, R3.reuse, 0x1, P3 ;  /* 0x000000031ffa7211 */ /* 0x080fe200018f0eff */
[----:B------:R2:W-:Y:S01]  /*2b60*/  STL [R1+0x28], R0 ;  /* 0x0000280001007387 */ /* 0x0005e20000100800 */
[----:B------:R-:W-:Y:S02]  /*2b70*/  CS2R R30, SRZ ;  /* 0x00000000001e7805 */ /* 0x000fe4000001ff00 */
[----:B0-----:R-:W-:-:S02]  /*2b80*/  LEA.HI.X.SX32 R5, R6, R3, 0x1, P2 ;  /* 0x0000000306057211 */ /* 0x001fc400010f0eff */
[----:B------:R-:W-:Y:S02]  /*2b90*/  CS2R R6, SRZ ;  /* 0x0000000000067805 */ /* 0x000fe4000001ff00 */
[----:B-1----:R-:W-:Y:S01]  /*2ba0*/  LEA R4, P2, R33, R2, 0x1 ;  /* 0x0000000221047211 */ /* 0x002fe200078408ff */
[----:B------:R0:W-:Y:S01]  /*2bb0*/  STL [R1+0x50], R5 ;  /* 0x0000500501007387 */ /* 0x0001e20000100800 */
[----:B--2---:R-:W-:-:S03]  /*2bc0*/  LEA.HI.X.SX32 R0, R23, R3, 0x1, P1 ;  /* 0x0000000317007211 */ /* 0x004fc600008f0eff */
[----:B------:R1:W-:Y:S01]  /*2bd0*/  STL [R1+0x2c], R4 ;  /* 0x00002c0401007387 */ /* 0x0003e20000100800 */
[-C--:B------:R-:W-:Y:S02]  /*2be0*/  LEA.HI.X.SX32 R248, R33, R3.reuse, 0x1, P2 ;  /* 0x0000000321f87211 */ /* 0x080fe400010f0eff */
[----:B------:R-:W-:Y:S02]  /*2bf0*/  CS2R R32, SRZ ;  /* 0x0000000000207805 */ /* 0x000fe4000001ff00 */
[----:B------:R-:W-:Y:S01]  /*2c00*/  CS2R R22, SRZ ;  /* 0x0000000000167805 */ /* 0x000fe2000001ff00 */
[----:B------:R2:W-:Y:S01]  /*2c10*/  STL [R1], R0 ;  /* 0x0000000001007387 */ /* 0x0005e20000100800 */
[----:B0-----:R-:W-:Y:S02]  /*2c20*/  LEA R5, P1, R35, R2, 0x1 ;  /* 0x0000000223057211 */ /* 0x001fe400078208ff */
[----:B-1----:R-:W-:-:S03]  /*2c30*/  LEA.HI.X.SX32 R4, R25, R3, 0x1, P0 ;  /* 0x0000000319047211 */ /* 0x002fc600000f0eff */
[----:B------:R0:W-:Y:S01]  /*2c40*/  STL [R1+0x30], R5 ;  /* 0x0000300501007387 */ /* 0x0001e20000100800 */
[-C--:B------:R-:W-:Y:S02]  /*2c50*/  LEA.HI.X.SX32 R246, R35, R3.reuse, 0x1, P1 ;  /* 0x0000000323f67211 */ /* 0x080fe400008f0eff */
[----:B------:R-:W-:Y:S02]  /*2c60*/  CS2R R34, SRZ ;  /* 0x0000000000227805 */ /* 0x000fe4000001ff00 */
[-C--:B--2---:R-:W-:Y:S01]  /*2c70*/  LEA R0, P0, R37, R2.reuse, 0x1 ;  /* 0x0000000225007211 */ /* 0x084fe200078008ff */
[----:B------:R1:W-:Y:S01]  /*2c80*/  STL [R1+0x8], R4 ;  /* 0x0000080401007387 */ /* 0x0003e20000100800 */
[----:B------:R-:W-:Y:S02]  /*2c90*/  LEA R233, P1, R49, R2, 0x1 ;  /* 0x0000000231e97211 */ /* 0x000fe400078208ff */
[----:B------:R-:W-:Y:S02]  /*2ca0*/  CS2R R24, SRZ ;  /* 0x0000000000187805 */ /* 0x000fe4000001ff00 */
[-C--:B------:R-:W-:Y:S01]  /*2cb0*/  LEA.HI.X.SX32 R244, R37, R3.reuse, 0x1, P0 ;  /* 0x0000000325f47211 */ /* 0x080fe200000f0eff */
[----:B------:R2:W-:Y:S01]  /*2cc0*/  STL [R1+0x34], R0 ;  /* 0x0000340001007387 */ /* 0x0005e20000100800 */
[----:B------:R-:W-:-:S02]  /*2cd0*/  LEA.HI.X.SX32 R232, R49, R3, 0x1, P1 ;  /* 0x0000000331e87211 */ /* 0x000fc400008f0eff */
[----:B------:R-:W-:Y:S02]  /*2ce0*/  CS2R R48, SRZ ;  /* 0x0000000000307805 */ /* 0x000fe4000001ff00 */
[----:B0-----:R-:W-:Y:S02]  /*2cf0*/  LEA.HI.X.SX32 R5, R27, R3, 0x1, P6 ;  /* 0x000000031b057211 */ /* 0x001fe400030f0eff */
[----:B------:R-:W-:Y:S02]  /*2d00*/  CS2R R36, SRZ ;  /* 0x0000000000247805 */ /* 0x000fe4000001ff00 */
[-C--:B------:R-:W-:Y:S02]  /*2d10*/  LEA R230, P0, R51, R2.reuse, 0x1 ;  /* 0x0000000233e67211 */ /* 0x080fe400078008ff */
[----:B------:R-:W-:Y:S02]  /*2d20*/  CS2R R26, SRZ ;  /* 0x00000000001a7805 */ /* 0x000fe4000001ff00 */
[-C--:B-1----:R-:W-:Y:S01]  /*2d30*/  LEA R4, P6, R39, R2.reuse, 0x1 ;  /* 0x0000000227047211 */ /* 0x082fe200078c08ff */
[----:B------:R0:W-:Y:S01]  /*2d40*/  STL [R1+0x10], R5 ;  /* 0x0000100501007387 */ /* 0x0001e20000100800 */
[----:B------:R-:W-:-:S02]  /*2d50*/  LEA R219, P1, R63, R2, 0x1 ;  /* 0x000000023fdb7211 */ /* 0x000fc400078208ff */
[-C--:B--2---:R-:W-:Y:S01]  /*2d60*/  LEA.HI.X.SX32 R0, R8, R3.reuse, 0x1, P5 ;  /* 0x0000000308007211 */ /* 0x084fe200028f0eff */
[----:B------:R1:W-:Y:S01]  /*2d70*/  STL [R1+0x38], R4 ;  /* 0x0000380401007387 */ /* 0x0003e20000100800 */
[-C--:B------:R-:W-:Y:S02]  /*2d80*/  LEA.HI.X.SX32 R242, R39, R3.reuse, 0x1, P6 ;  /* 0x0000000327f27211 */ /* 0x080fe400030f0eff */
[----:B------:R-:W-:Y:S02]  /*2d90*/  CS2R R38, SRZ ;  /* 0x0000000000267805 */ /* 0x000fe4000001ff00 */
[----:B------:R-:W-:Y:S01]  /*2da0*/  LEA R228, P6, R53, R2, 0x1 ;  /* 0x0000000235e47211 */ /* 0x000fe200078c08ff */
[----:B------:R2:W-:Y:S01]  /*2db0*/  STL [R1+0x18], R0 ;  /* 0x0000180001007387 */ /* 0x0005e20000100800 */
[----:B------:R-:W-:Y:S02]  /*2dc0*/  LEA.HI.X.SX32 R231, R51, R3, 0x1, P0 ;  /* 0x0000000333e77211 */ /* 0x000fe400000f0eff */
[----:B------:R-:W-:-:S02]  /*2dd0*/  CS2R R50, SRZ ;  /* 0x0000000000327805 */ /* 0x000fc4000001ff00 */
[----:B0-----:R-:W-:Y:S02]  /*2de0*/  LEA R5, P5, R41, R2, 0x1 ;  /* 0x0000000229057211 */ /* 0x001fe400078a08ff */
[----:B------:R-:W-:Y:S02]  /*2df0*/  CS2R R8, SRZ ;  /* 0x0000000000087805 */ /* 0x000fe4000001ff00 */
[-C--:B------:R-:W-:Y:S02]  /*2e00*/  LEA.HI.X.SX32 R229, R53, R3.reuse, 0x1, P6 ;  /* 0x0000000335e57211 */ /* 0x080fe400030f0eff */
[-C--:B-1----:R-:W-:Y:S01]  /*2e10*/  LEA.HI.X.SX32 R4, R29, R3.reuse, 0x1, P4 ;  /* 0x000000031d047211 */ /* 0x082fe200020f0eff */
[----:B------:R-:W-:Y:S01]  /*2e20*/  STL [R1+0x3c], R5 ;  /* 0x00003c0501007387 */ /* 0x000fe20000100800 */
[----:B------:R-:W-:Y:S02]  /*2e30*/  LEA.HI.X.SX32 R240, R41, R3, 0x1, P5 ;  /* 0x0000000329f07211 */ /* 0x000fe400028f0eff */
[----:B------:R-:W-:-:S02]  /*2e40*/  CS2R R40, SRZ ;  /* 0x0000000000287805 */ /* 0x000fc4000001ff00 */
[-C--:B--2---:R-:W-:Y:S01]  /*2e50*/  LEA R0, P4, R43, R2.reuse, 0x1 ;  /* 0x000000022b007211 */ /* 0x084fe200078808ff */
[----:B------:R0:W-:Y:S01]  /*2e60*/  STL [R1+0x20], R4 ;  /* 0x0000200401007387 */ /* 0x0001e20000100800 */
[-C--:B------:R-:W-:Y:S02]  /*2e70*/  LEA R226, P5, R55, R2.reuse, 0x1 ;  /* 0x0000000237e27211 */ /* 0x080fe400078a08ff */
[----:B------:R-:W-:Y:S02]  /*2e80*/  CS2R R28, SRZ ;  /* 0x00000000001c7805 */ /* 0x000fe4000001ff00 */
[----:B------:R-:W-:Y:S01]  /*2e90*/  LEA.HI.X.SX32 R238, R43, R3, 0x1, P4 ;  /* 0x000000032bee7211 */ /* 0x000fe200020f0eff */
[----:B------:R1:W-:Y:S01]  /*2ea0*/  STL [R1+0x40], R0 ;  /* 0x0000400001007387 */ /* 0x0003e20000100800 */
[----:B------:R-:W-:Y:S02]  /*2eb0*/  LEA R225, P4, R57, R2, 0x1 ;  /* 0x0000000239e17211 */ /* 0x000fe400078808ff */
[----:B------:R-:W-:-:S02]  /*2ec0*/  CS2R R42, SRZ ;  /* 0x00000000002a7805 */ /* 0x000fc4000001ff00 */
[-C--:B------:R-:W-:Y:S02]  /*2ed0*/  LEA.HI.X.SX32 R227, R55, R3.reuse, 0x1, P5 ;  /* 0x0000000337e37211 */ /* 0x080fe400028f0eff */
[-C--:B------:R-:W-:Y:S02]  /*2ee0*/  LEA.HI.X.SX32 R224, R57, R3.reuse, 0x1, P4 ;  /* 0x0000000339e07211 */ /* 0x080fe400020f0eff */
[-C--:B0-----:R-:W-:Y:S02]  /*2ef0*/  LEA R4, P3, R45, R2.reuse, 0x1 ;  /* 0x000000022d047211 */ /* 0x081fe400078608ff */
[-C--:B------:R-:W-:Y:S02]  /*2f00*/  LEA.HI.X.SX32 R218, R63, R3.reuse, 0x1, P1 ;  /* 0x000000033fda7211 */ /* 0x080fe400008f0eff */
[----:B-1----:R-:W-:Y:S01]  /*2f10*/  LEA R0, P2, R47, R2, 0x1 ;  /* 0x000000022f007211 */ /* 0x002fe200078408ff */
[----:B------:R0:W-:Y:S01]  /*2f20*/  STL [R1+0x44], R4 ;  /* 0x0000440401007387 */ /* 0x0001e20000100800 */
[----:B------:R-:W-:-:S02]  /*2f30*/  LEA.HI.X.SX32 R236, R45, R3, 0x1, P3 ;  /* 0x000000032dec7211 */ /* 0x000fc400018f0eff */
[----:B------:R-:W-:Y:S02]  /*2f40*/  CS2R R44, SRZ ;  /* 0x00000000002c7805 */ /* 0x000fe4000001ff00 */
[C---:B------:R-:W-:Y:S01]  /*2f50*/  LEA R223, P3, R59.reuse, R2, 0x1 ;  /* 0x000000023bdf7211 */ /* 0x040fe200078608ff */
[----:B------:R1:W-:Y:S03]  /*2f60*/  STL [R1+0x4c], R0 ;  /* 0x00004c0001007387 */ /* 0x0003e60000100800 */
[-C--:B------:R-:W-:Y:S02]  /*2f70*/  LEA.HI.X.SX32 R222, R59, R3.reuse, 0x1, P3 ;  /* 0x000000033bde7211 */ /* 0x080fe400018f0eff */
[----:B0-----:R-:W-:Y:S02]  /*2f80*/  CS2R R4, SRZ ;  /* 0x0000000000047805 */ /* 0x001fe4000001ff00 */
[----:B-1----:R-:W-:-:S02]  /*2f90*/  LEA.HI.X.SX32 R0, R47, R3, 0x1, P2 ;  /* 0x000000032f007211 */ /* 0x002fc400010f0eff */
[----:B------:R-:W-:Y:S02]  /*2fa0*/  CS2R R46, SRZ ;  /* 0x00000000002e7805 */ /* 0x000fe4000001ff00 */
[C---:B------:R-:W-:Y:S02]  /*2fb0*/  LEA R183, P2, R61.reuse, R2, 0x1 ;  /* 0x000000023db77211 */ /* 0x040fe400078408ff */
[----:B------:R-:W0:Y:S01]  /*2fc0*/  LDC R2, c[0x0][0x238] ;  /* 0x00008e00ff027b82 */ /* 0x000e220000000800 */
[----:B------:R1:W-:Y:S01]  /*2fd0*/  STL [R1+0x48], R0 ;  /* 0x0000480001007387 */ /* 0x0003e20000100800 */
[----:B------:R-:W-:-:S03]  /*2fe0*/  LEA.HI.X.SX32 R220, R61, R3, 0x1, P2 ;  /* 0x000000033ddc7211 */ /* 0x000fc600010f0eff */
[----:B------:R2:W-:Y:S01]  /*2ff0*/  STL [R1+0x7c], R74 ;  /* 0x00007c4a01007387 */ /* 0x0005e20000100800 */
[----:B-1----:R-:W-:Y:S02]  /*3000*/  IMAD.U32 R0, RZ, RZ, UR5 ;  /* 0x00000005ff007e24 */ /* 0x002fe4000f8e00ff */
[C---:B0-----:R-:W-:Y:S02]  /*3010*/  IMAD R69, R2.reuse, 0x18, RZ ;  /* 0x0000001802457824 */ /* 0x041fe400078e02ff */
[----:B------:R-:W-:Y:S02]  /*3020*/  IMAD R65, R2, 0x17, RZ ;  /* 0x0000001702417824 */ /* 0x000fe400078e02ff */
[----:B------:R-:W-:-:S04]  /*3030*/  IMAD.WIDE R76, R69, 0x2, R184 ;  /* 0x00000002454c7825 */ /* 0x000fc800078e02b8 */
[----:B------:R-:W-:Y:S01]  /*3040*/  IMAD R61, R2, 0x16, RZ ;  /* 0x00000016023d7824 */ /* 0x000fe200078e02ff */
[----:B------:R0:W-:Y:S01]  /*3050*/  STL.64 [R1+0x1f0], R76 ;  /* 0x0001f04c01007387 */ /* 0x0001e20000100a00 */
[----:B------:R-:W-:-:S04]  /*3060*/  IMAD.WIDE R78, R65, 0x2, R186 ;  /* 0x00000002414e7825 */ /* 0x000fc800078e02ba */
[----:B--2---:R-:W-:Y:S01]  /*3070*/  IMAD.WIDE R74, R65, 0x2, R184 ;  /* 0x00000002414a7825 */ /* 0x004fe200078e02b8 */
[----:B------:R1:W-:Y:S03]  /*3080*/  STL.64 [R1+0x1e8], R78 ;  /* 0x0001e84e01007387 */ /* 0x0003e60000100a00 */
[C---:B------:R-:W-:Y:S01]  /*3090*/  IMAD R57, R2.reuse, 0x15, RZ ;  /* 0x0000001502397824 */ /* 0x040fe200078e02ff */
[----:B------:R2:W-:Y:S01]  /*30a0*/  STL.64 [R1+0x1e0], R74 ;  /* 0x0001e04a01007387 */ /* 0x0005e20000100a00 */
[----:B------:R-:W-:Y:S02]  /*30b0*/  IMAD R53, R2, 0x14, RZ ;  /* 0x0000001402357824 */ /* 0x000fe400078e02ff */
[----:B0-----:R-:W-:-:S04]  /*30c0*/  IMAD.WIDE R76, R61, 0x2, R186 ;  /* 0x000000023d4c7825 */ /* 0x001fc800078e02ba */
[----:B------:R-:W-:Y:S01]  /*30d0*/  IMAD R3, R2, 0x13, RZ ;  /* 0x0000001302037824 */ /* 0x000fe200078e02ff */
[----:B------:R0:W-:Y:S01]  /*30e0*/  STL.64 [R1+0x1d8], R76 ;  /* 0x0001d84c01007387 */ /* 0x0001e20000100a00 */
[----:B-1----:R-:W-:-:S04]  /*30f0*/  IMAD.WIDE R78, R61, 0x2, R184 ;  /* 0x000000023d4e7825 */ /* 0x002fc800078e02b8 */
[C---:B--2---:R-:W-:Y:S01]  /*3100*/  IMAD.WIDE R74, R57.reuse, 0x2, R186 ;  /* 0x00000002394a7825 */ /* 0x044fe200078e02ba */
[----:B------:R1:W-:Y:S03]  /*3110*/  STL.64 [R1+0x1d0], R78 ;  /* 0x0001d04e01007387 */ /* 0x0003e60000100a00 */
[C---:B------:R-:W-:Y:S01]  /*3120*/  IMAD R52, R2.reuse, 0x12, RZ ;  /* 0x0000001202347824 */ /* 0x040fe200078e02ff */
[----:B------:R2:W-:Y:S01]  /*3130*/  STL.64 [R1+0x1c8], R74 ;  /* 0x0001c84a01007387 */ /* 0x0005e20000100a00 */
[----:B------:R-:W-:Y:S02]  /*3140*/  IMAD R54, R2, 0x11, RZ ;  /* 0x0000001102367824 */ /* 0x000fe400078e02ff */
[----:B0-----:R-:W-:-:S04]  /*3150*/  IMAD.WIDE R76, R57, 0x2, R184 ;  /* 0x00000002394c7825 */ /* 0x001fc800078e02b8 */
[----:B------:R-:W-:Y:S01]  /*3160*/  IMAD.SHL.U32 R55, R2, 0x10, RZ ;  /* 0x0000001002377824 */ /* 0x000fe200078e00ff */
[----:B------:R0:W-:Y:S01]  /*3170*/  STL.64 [R1+0x1c0], R76 ;  /* 0x0001c04c01007387 */ /* 0x0001e20000100a00 */
[----:B-1----:R-:W-:-:S04]  /*3180*/  IMAD.WIDE R78, R53, 0x2, R186 ;  /* 0x00000002354e7825 */ /* 0x002fc800078e02ba */
        /* <DEDUP_REMOVED lines=9> */
[----:B--2---:R-:W-:Y:S01]  /*3220*/  IMAD.WIDE R74, R52, 0x2, R186 ;  /* 0x00000002344a7825 */ /* 0x004fe200078e02ba */
[----:B------:R-:W-:Y:S03]  /*3230*/  STL.64 [R1+0x1a0], R78 ;  /* 0x0001a04e01007387 */ /* 0x000fe60000100a00 */
[C---:B------:R-:W-:Y:S01]  /*3240*/  IMAD R60, R2.reuse, 0xc, RZ ;  /* 0x0000000c023c7824 */ /* 0x040fe200078e02ff */
[----:B------:R1:W-:Y:S01]  /*3250*/  STL.64 [R1+0x198], R74 ;  /* 0x0001984a01007387 */ /* 0x0003e20000100a00 */
[----:B------:R-:W-:Y:S02]  /*3260*/  IMAD R62, R2, 0xb, RZ ;  /* 0x0000000b023e7824 */ /* 0x000fe400078e02ff */
[----:B0-----:R-:W-:-:S04]  /*3270*/  IMAD.WIDE R76, R52, 0x2, R184 ;  /* 0x00000002344c7825 */ /* 0x001fc800078e02b8 */
[----:B------:R-:W-:Y:S01]  /*3280*/  IMAD.WIDE R52, R54, 0x2, R186 ;  /* 0x0000000236347825 */ /* 0x000fe200078e02ba */
[----:B------:R0:W-:Y:S03]  /*3290*/  STL.64 [R1+0x190], R76 ;  /* 0x0001904c01007387 */ /* 0x0001e60000100a00 */
[----:B------:R-:W-:Y:S01]  /*32a0*/  IMAD R63, R2, 0xa, RZ ;  /* 0x0000000a023f7824 */ /* 0x000fe200078e02ff */
[----:B------:R2:W-:Y:S01]  /*32b0*/  STL.64 [R1+0x188], R52 ;  /* 0x0001883401007387 */ /* 0x0005e20000100a00 */
[----:B-1----:R-:W-:-:S04]  /*32c0*/  IMAD.WIDE R74, R54, 0x2, R184 ;  /* 0x00000002364a7825 */ /* 0x002fc800078e02b8 */
[C---:B------:R-:W-:Y:S01]  /*32d0*/  IMAD R64, R2.reuse, 0x9, RZ ;  /* 0x0000000902407824 */ /* 0x040fe200078e02ff */
[----:B------:R1:W-:Y:S01]  /*32e0*/  STL.64 [R1+0x180], R74 ;  /* 0x0001804a01007387 */ /* 0x0003e20000100a00 */
[----:B------:R-:W-:Y:S02]  /*32f0*/  IMAD.SHL.U32 R66, R2, 0x8, RZ ;  /* 0x0000000802427824 */ /* 0x000fe400078e00ff */
[----:B0-----:R-:W-:-:S04]  /*3300*/  IMAD.WIDE R76, R55, 0x2, R186 ;  /* 0x00000002374c7825 */ /* 0x001fc800078e02ba */
[--C-:B--2---:R-:W-:Y:S01]  /*3310*/  IMAD.WIDE R52, R55, 0x2, R184.reuse ;  /* 0x0000000237347825 */ /* 0x104fe200078e02b8 */
[----:B------:R-:W-:Y:S03]  /*3320*/  STL.64 [R1+0x178], R76 ;  /* 0x0001784c01007387 */ /* 0x000fe60000100a00 */
[C---:B------:R-:W-:Y:S01]  /*3330*/  IMAD.WIDE R54, R56.reuse, 0x2, R184 ;  /* 0x0000000238367825 */ /* 0x040fe200078e02b8 */
[----:B------:R0:W-:Y:S03]  /*3340*/  STL.64 [R1+0x170], R52 ;  /* 0x0001703401007387 */ /* 0x0001e60000100a00 */
[----:B-1----:R-:W-:-:S04]  /*3350*/  IMAD.WIDE R74, R56, 0x2, R186 ;  /* 0x00000002384a7825 */ /* 0x002fc800078e02ba */
[----:B------:R-:W-:Y:S01]  /*3360*/  IMAD.WIDE R56, R58, 0x2, R184 ;  /* 0x000000023a387825 */ /* 0x000fe200078e02b8 */
[----:B------:R-:W-:Y:S03]  /*3370*/  STL.64 [R1+0x168], R74 ;  /* 0x0001684a01007387 */ /* 0x000fe60000100a00 */
[----:B------:R-:W-:Y:S01]  /*3380*/  IMAD R67, R2, 0x7, RZ ;  /* 0x0000000702437824 */ /* 0x000fe200078e02ff */
[----:B------:R1:W-:Y:S01]  /*3390*/  STL.64 [R1+0x160], R54 ;  /* 0x0001603601007387 */ /* 0x0003e20000100a00 */
[----:B0-----:R-:W-:-:S04]  /*33a0*/  IMAD.WIDE R52, R58, 0x2, R186 ;  /* 0x000000023a347825 */ /* 0x001fc800078e02ba */
[C---:B------:R-:W-:Y:S01]  /*33b0*/  IMAD R68, R2.reuse, 0x6, RZ ;  /* 0x0000000602447824 */ /* 0x040fe200078e02ff */
[----:B------:R0:W-:Y:S01]  /*33c0*/  STL.64 [R1+0x158], R52 ;  /* 0x0001583401007387 */ /* 0x0001e20000100a00 */
[C---:B------:R-:W-:Y:S02]  /*33d0*/  IMAD R70, R2.reuse, 0x5, RZ ;  /* 0x0000000502467824 */ /* 0x040fe400078e02ff */
[C---:B------:R-:W-:Y:S01]  /*33e0*/  IMAD.SHL.U32 R71, R2.reuse, 0x4, RZ ;  /* 0x0000000402477824 */ /* 0x040fe200078e00ff */
[----:B------:R2:W-:Y:S01]  /*33f0*/  STL.64 [R1+0x150], R56 ;  /* 0x0001503801007387 */ /* 0x0005e20000100a00 */
[----:B------:R-:W-:Y:S02]  /*3400*/  IMAD R72, R2, 0x3, RZ ;  /* 0x0000000302487824 */ /* 0x000fe400078e02ff */
[----:B-1----:R-:W-:-:S04]  /*3410*/  IMAD.WIDE R54, R59, 0x2, R186 ;  /* 0x000000023b367825 */ /* 0x002fc800078e02ba */
[----:B------:R-:W-:Y:S01]  /*3420*/  IMAD.SHL.U32 R73, R2, 0x2, RZ ;  /* 0x0000000202497824 */ /* 0x000fe200078e00ff */
[----:B------:R1:W-:Y:S01]  /*3430*/  STL.64 [R1+0x148], R54 ;  /* 0x0001483601007387 */ /* 0x0003e20000100a00 */
[----:B0-----:R-:W-:-:S04]  /*3440*/  IMAD.WIDE R52, R59, 0x2, R184 ;  /* 0x000000023b347825 */ /* 0x001fc800078e02b8 */
[----:B--2---:R-:W-:Y:S01]  /*3450*/  IMAD.WIDE R56, R60, 0x2, R186 ;  /* 0x000000023c387825 */ /* 0x004fe200078e02ba */
[----:B------:R0:W-:Y:S03]  /*3460*/  STL.64 [R1+0x140], R52 ;  /* 0x0001403401007387 */ /* 0x0001e60000100a00 */
[C---:B------:R-:W-:Y:S01]  /*3470*/  IMAD R215, R2.reuse, 0x1f, RZ ;  /* 0x0000001f02d77824 */ /* 0x040fe200078e02ff */
[----:B------:R2:W-:Y:S01]  /*3480*/  STL.64 [R1+0x138], R56 ;  /* 0x0001383801007387 */ /* 0x0005e20000100a00 */
[----:B------:R-:W-:Y:S02]  /*3490*/  IMAD R211, R2, 0x1e, RZ ;  /* 0x0000001e02d37824 */ /* 0x000fe400078e02ff */
[----:B-1----:R-:W-:-:S04]  /*34a0*/  IMAD.WIDE R54, R60, 0x2, R184 ;  /* 0x000000023c367825 */ /* 0x002fc800078e02b8 */
[----:B------:R-:W-:Y:S01]  /*34b0*/  IMAD R207, R2, 0x1d, RZ ;  /* 0x0000001d02cf7824 */ /* 0x000fe200078e02ff */
        /* <DEDUP_REMOVED lines=11> */
[--C-:B--2---:R-:W-:Y:S01]  /*3570*/  IMAD.WIDE R56, R64, 0x2, R186.reuse ;  /* 0x0000000240387825 */ /* 0x104fe200078e02ba */
[----:B------:R0:W-:Y:S03]  /*3580*/  STL.64 [R1+0x110], R52 ;  /* 0x0001103401007387 */ /* 0x0001e60000100a00 */
[----:B------:R-:W-:Y:S01]  /*3590*/  IMAD R190, R2, 0x19, RZ ;  /* 0x0000001902be7824 */ /* 0x000fe200078e02ff */
[----:B------:R2:W-:Y:S01]  /*35a0*/  STL.64 [R1+0x108], R56 ;  /* 0x0001083801007387 */ /* 0x0005e20000100a00 */
[----:B------:R-:W-:-:S04]  /*35b0*/  IMAD.WIDE R216, R215, 0x2, R186 ;  /* 0x00000002d7d87825 */ /* 0x000fc800078e02ba */
[----:B-1----:R-:W-:-:S04]  /*35c0*/  IMAD.WIDE R54, R64, 0x2, R184 ;  /* 0x0000000240367825 */ /* 0x002fc800078e02b8 */
[C---:B0-----:R-:W-:Y:S01]  /*35d0*/  IMAD.WIDE R52, R66.reuse, 0x2, R186 ;  /* 0x0000000242347825 */ /* 0x041fe200078e02ba */
[----:B------:R0:W-:Y:S03]  /*35e0*/  STL.64 [R1+0x100], R54 ;  /* 0x0001003601007387 */ /* 0x0001e60000100a00 */
[----:B--2---:R-:W-:Y:S01]  /*35f0*/  IMAD.WIDE R56, R66, 0x2, R184 ;  /* 0x0000000242387825 */ /* 0x004fe200078e02b8 */
[----:B------:R1:W-:Y:S03]  /*3600*/  STL.64 [R1+0xf8], R52 ;  /* 0x0000f83401007387 */ /* 0x0003e60000100a00 */
[--C-:B------:R-:W-:Y:S01]  /*3610*/  IMAD.WIDE R212, R211, 0x2, R186.reuse ;  /* 0x00000002d3d47825 */ /* 0x100fe200078e02ba */
[----:B------:R2:W-:Y:S03]  /*3620*/  STL.64 [R1+0xf0], R56 ;  /* 0x0000f03801007387 */ /* 0x0005e60000100a00 */
[----:B------:R-:W-:-:S04]  /*3630*/  IMAD.WIDE R208, R207, 0x2, R186 ;  /* 0x00000002cfd07825 */ /* 0x000fc800078e02ba */
[----:B0-----:R-:W-:-:S04]  /*3640*/  IMAD.WIDE R54, R67, 0x2, R186 ;  /* 0x0000000243367825 */ /* 0x001fc800078e02ba */
[----:B-1----:R-:W-:Y:S01]  /*3650*/  IMAD.WIDE R52, R67, 0x2, R184 ;  /* 0x0000000243347825 */ /* 0x002fe200078e02b8 */
[----:B------:R0:W-:Y:S03]  /*3660*/  STL.64 [R1+0xe8], R54 ;  /* 0x0000e83601007387 */ /* 0x0001e60000100a00 */
[--C-:B--2---:R-:W-:Y:S01]  /*3670*/  IMAD.WIDE R56, R68, 0x2, R186.reuse ;  /* 0x0000000244387825 */ /* 0x104fe200078e02ba */
[----:B------:R1:W-:Y:S03]  /*3680*/  STL.64 [R1+0xe0], R52 ;  /* 0x0000e03401007387 */ /* 0x0003e60000100a00 */
[--C-:B------:R-:W-:Y:S01]  /*3690*/  IMAD.WIDE R204, R203, 0x2, R186.reuse ;  /* 0x00000002cbcc7825 */ /* 0x100fe200078e02ba */
[----:B------:R2:W-:Y:S03]  /*36a0*/  STL.64 [R1+0xd8], R56 ;  /* 0x0000d83801007387 */ /* 0x0005e60000100a00 */
[----:B------:R-:W-:-:S04]  /*36b0*/  IMAD.WIDE R200, R199, 0x2, R186 ;  /* 0x00000002c7c87825 */ /* 0x000fc800078e02ba */
[----:B0-----:R-:W-:-:S04]  /*36c0*/  IMAD.WIDE R54, R68, 0x2, R184 ;  /* 0x0000000244367825 */ /* 0x001fc800078e02b8 */
[C---:B-1----:R-:W-:Y:S01]  /*36d0*/  IMAD.WIDE R52, R70.reuse, 0x2, R186 ;  /* 0x0000000246347825 */ /* 0x042fe200078e02ba */
        /* <DEDUP_REMOVED lines=9> */
[----:B--2---:R-:W-:Y:S01]  /*3770*/  IMAD.WIDE R56, R72, 0x2, R186 ;  /* 0x0000000248387825 */ /* 0x004fe200078e02ba */
[----:B------:R1:W-:Y:S03]  /*3780*/  STL.64 [R1+0xb0], R52 ;  /* 0x0000b03401007387 */ /* 0x0003e60000100a00 */
[--C-:B------:R-:W-:Y:S01]  /*3790*/  IMAD.WIDE R214, R215, 0x2, R184.reuse ;  /* 0x00000002d7d67825 */ /* 0x100fe200078e02b8 */
[----:B------:R2:W-:Y:S03]  /*37a0*/  STL.64 [R1+0xa8], R56 ;  /* 0x0000a83801007387 */ /* 0x0005e60000100a00 */
[----:B------:R-:W-:-:S04]  /*37b0*/  IMAD.WIDE R210, R211, 0x2, R184 ;  /* 0x00000002d3d27825 */ /* 0x000fc800078e02b8 */
[----:B0-----:R-:W-:-:S04]  /*37c0*/  IMAD.WIDE R54, R72, 0x2, R184 ;  /* 0x0000000248367825 */ /* 0x001fc800078e02b8 */
[C---:B-1----:R-:W-:Y:S01]  /*37d0*/  IMAD.WIDE R52, R73.reuse, 0x2, R186 ;  /* 0x0000000249347825 */ /* 0x042fe200078e02ba */
[----:B------:R0:W-:Y:S03]  /*37e0*/  STL.64 [R1+0xa0], R54 ;  /* 0x0000a03601007387 */ /* 0x0001e60000100a00 */
[--C-:B--2---:R-:W-:Y:S01]  /*37f0*/  IMAD.WIDE R56, R73, 0x2, R184.reuse ;  /* 0x0000000249387825 */ /* 0x104fe200078e02b8 */
[----:B------:R1:W-:Y:S03]  /*3800*/  STL.64 [R1+0x98], R52 ;  /* 0x0000983401007387 */ /* 0x0003e60000100a00 */
[--C-:B------:R-:W-:Y:S01]  /*3810*/  IMAD.WIDE R206, R207, 0x2, R184.reuse ;  /* 0x00000002cfce7825 */ /* 0x100fe200078e02b8 */
[----:B------:R2:W-:Y:S03]  /*3820*/  STL.64 [R1+0x90], R56 ;  /* 0x0000903801007387 */ /* 0x0005e60000100a00 */
[----:B------:R-:W-:-:S04]  /*3830*/  IMAD.WIDE R202, R203, 0x2, R184 ;  /* 0x00000002cbca7825 */ /* 0x000fc800078e02b8 */
[----:B0-----:R-:W-:-:S04]  /*3840*/  IMAD.WIDE R54, R2, 0x2, R186 ;  /* 0x0000000202367825 */ /* 0x001fc800078e02ba */
[--C-:B-1----:R-:W-:Y:S01]  /*3850*/  IMAD.WIDE R52, R2, 0x2, R184.reuse ;  /* 0x0000000202347825 */ /* 0x102fe200078e02b8 */
[----:B------:R2:W-:Y:S03]  /*3860*/  STL.64 [R1+0x88], R54 ;  /* 0x0000883601007387 */ /* 0x0005e60000100a00 */
[--C-:B------:R-:W-:Y:S01]  /*3870*/  IMAD.WIDE R198, R199, 0x2, R184.reuse ;  /* 0x00000002c7c67825 */ /* 0x100fe200078e02b8 */
[----:B------:R2:W-:Y:S03]  /*3880*/  STL.64 [R1+0x80], R52 ;  /* 0x0000803401007387 */ /* 0x0005e60000100a00 */
[----:B------:R-:W-:-:S04]  /*3890*/  IMAD.WIDE R194, R195, 0x2, R184 ;  /* 0x00000002c3c27825 */ /* 0x000fc800078e02b8 */
[----:B------:R-:W-:-:S04]  /*38a0*/  IMAD.WIDE R190, R190, 0x2, R184 ;  /* 0x00000002bebe7825 */ /* 0x000fc800078e02b8 */
[----:B------:R-:W-:-:S04]  /*38b0*/  IMAD.WIDE R188, R69, 0x2, R186 ;  /* 0x0000000245bc7825 */ /* 0x000fc800078e02ba */
[----:B------:R-:W-:Y:S02]  /*38c0*/  IMAD.U32 R2, RZ, RZ, UR6 ;  /* 0x00000006ff027e24 */ /* 0x000fe4000f8e00ff */
[----:B--2---:R-:W-:-:S07]  /*38d0*/  IMAD.U32 R3, RZ, RZ, UR7 ;  /* 0x00000007ff037e24 */ /* 0x004fce000f8e00ff */
.L_x_1:
[----:B------:R-:W2:Y:S04]  /*38e0*/  LDL.64 R82, [R1+0x80] ;  /* 0x0000800001527983 */ /* 0x000ea80000100a00 */
[----:B------:R-:W3:Y:S04]  /*38f0*/  LDL.64 R66, [R1+0x88] ;  /* 0x0000880001427983 */ /* 0x000ee80000100a00 */
[----:B------:R-:W4:Y:S04]  /*3900*/  LDL.64 R64, [R1+0x90] ;  /* 0x0000900001407983 */ /* 0x000f280000100a00 */
[----:B------:R-:W4:Y:S01]  /*3910*/  LDL.64 R62, [R1+0x98] ;  /* 0x00009800013e7983 */ /* 0x000f220000100a00 */
[----:B------:R-:W-:-:S02]  /*3920*/  ISETP.GT.AND P2, PT, R0, RZ, PT ;  /* 0x000000ff0000720c */ /* 0x000fc40003f44270 */
[-C--:B-----5:R-:W-:Y:S01]  /*3930*/  IADD3 R56, P1, R184, R2.reuse, RZ ;  /* 0x00000002b8387210 */ /* 0x0a0fe20007f3e0ff */
[----:B------:R0:W-:Y:S01]  /*3940*/  STL.64 [R1+0x2f0], R142 ;  /* 0x0002f08e01007387 */ /* 0x0001e20000100a00 */
[----:B------:R-:W-:Y:S02]  /*3950*/  PRMT R179, RZ, 0x7610, R179 ;  /* 0x00007610ffb37816 */ /* 0x000fe400000000b3 */
[----:B------:R-:W-:Y:S01]  /*3960*/  IADD3 R54, P0, R186, R2, RZ ;  /* 0x00000002ba367210 */ /* 0x000fe20007f1e0ff */
[----:B------:R-:W-:Y:S01]  /*3970*/  STL [R1+0x2ec], R160 ;  /* 0x0002eca001007387 */ /* 0x000fe20000100800 */
[--C-:B------:R-:W-:Y:S01]  /*3980*/  IMAD.X R57, R185, 0x1, R3.reuse, P1 ;  /* 0x00000001b9397824 */ /* 0x100fe200008e0603 */
[----:B------:R-:W-:Y:S02]  /*3990*/  PRMT R52, RZ, 0x7610, R52 ;  /* 0x00007610ff347816 */ /* 0x000fe40000000034 */
[----:B------:R-:W-:Y:S01]  /*39a0*/  STL [R1+0x2e8], R161 ;  /* 0x0002e8a101007387 */ /* 0x000fe20000100800 */
[----:B------:R-:W-:Y:S01]  /*39b0*/  IMAD.X R55, R187, 0x1, R3, P0 ;  /* 0x00000001bb377824 */ /* 0x000fe200000e0603 */
[----:B------:R-:W-:-:S02]  /*39c0*/  ISETP.GT.AND P3, PT, R0, 0x1, PT ;  /* 0x000000010000780c */ /* 0x000fc40003f64270 */
[----:B------:R-:W-:Y:S04]  /*39d0*/  STL [R1+0x2e4], R162 ;  /* 0x0002e4a201007387 */ /* 0x000fe80000100800 */
        /* <DEDUP_REMOVED lines=13> */
[----:B------:R2:W4:Y:S04]  /*3ab0*/  @P2 LDG.E.U16 R179, desc[UR8][R56.64] ;  /* 0x0000000838b32981 */ /* 0x000528000c1e1500 */
[----:B------:R-:W-:Y:S04]  /*3ac0*/  STL [R1+0x2ac], R156 ;  /* 0x0002ac9c01007387 */ /* 0x000fe80000100800 */
[----:B------:R-:W-:Y:S04]  /*3ad0*/  STL [R1+0x2a8], R157 ;  /* 0x0002a89d01007387 */ /* 0x000fe80000100800 */
[----:B------:R-:W-:Y:S04]  /*3ae0*/  STL [R1+0x2a4], R158 ;  /* 0x0002a49e01007387 */ /* 0x000fe80000100800 */
[----:B------:R-:W-:Y:S04]  /*3af0*/  STL [R1+0x2a0], R159 ;  /* 0x0002a09f01007387 */ /* 0x000fe80000100800 */
[----:B------:R1:W-:Y:S04]  /*3b00*/  STL.64 [R1+0x228], R184 ;  /* 0x000228b801007387 */ /* 0x0003e80000100a00 */
[----:B------:R1:W-:Y:S04]  /*3b10*/  STL.64 [R1+0x230], R186 ;  /* 0x000230ba01007387 */ /* 0x0003e80000100a00 */
[----:B------:R3:W4:Y:S01]  /*3b20*/  @P2 LDG.E.U16 R52, desc[UR8][R54.64] ;  /* 0x0000000836342981 */ /* 0x000722000c1e1500 */
[----:B------:R-:W-:-:S02]  /*3b30*/  PRMT R60, RZ, 0x7610, R60 ;  /* 0x00007610ff3c7816 */ /* 0x000fc4000000003c */
[----:B------:R-:W-:Y:S01]  /*3b40*/  PRMT R172, RZ, 0x7610, R172 ;  /* 0x00007610ffac7816 */ /* 0x000fe200000000ac */
[----:B0-----:R-:W4:Y:S01]  /*3b50*/  LDL.64 R142, [R1+0xa8] ;  /* 0x0000a800018e7983 */ /* 0x001f220000100a00 */
[----:B------:R-:W-:Y:S02]  /*3b60*/  PRMT R58, RZ, 0x7610, R58 ;  /* 0x00007610ff3a7816 */ /* 0x000fe4000000003a */
[----:B------:R-:W-:Y:S01]  /*3b70*/  PRMT R84, RZ, 0x7610, R84 ;  /* 0x00007610ff547816 */ /* 0x000fe20000000054 */
[----:B-1----:R-:W4:Y:S01]  /*3b80*/  LDL.64 R184, [R1+0x128] ;  /* 0x0001280001b87983 */ /* 0x002f220000100a00 */
[----:B------:R-:W-:Y:S02]  /*3b90*/  PRMT R85, RZ, 0x7610, R85 ;  /* 0x00007610ff557816 */ /* 0x000fe40000000055 */
[----:B------:R-:W-:Y:S01]  /*3ba0*/  PRMT R160, RZ, 0x7610, R160 ;  /* 0x00007610ffa07816 */ /* 0x000fe200000000a0 */
[----:B------:R-:W4:Y:S01]  /*3bb0*/  LDL.64 R186, [R1+0x168] ;  /* 0x0001680001ba7983 */ /* 0x000f220000100a00 */
[----:B--2---:R-:W-:-:S05]  /*3bc0*/  IADD3 R56, P1, R82, R2, RZ ;  /* 0x0000000252387210 */ /* 0x004fca0007f3e0ff */
[----:B------:R-:W-:Y:S02]  /*3bd0*/  IMAD.X R57, R83, 0x1, R3, P1 ;  /* 0x0000000153397824 */ /* 0x000fe400008e0603 */
[----:B------:R-:W2:Y:S01]  /*3be0*/  LDL.64 R82, [R1+0xa0] ;  /* 0x0000a00001527983 */ /* 0x000ea20000100a00 */
[----:B---3--:R-:W-:-:S03]  /*3bf0*/  IADD3 R54, P0, R66, R2, RZ ;  /* 0x0000000242367210 */ /* 0x008fc60007f1e0ff */
[----:B------:R4:W3:Y:S02]  /*3c00*/  @P3 LDG.E.U16 R60, desc[UR8][R56.64] ;  /* 0x00000008383c3981 */ /* 0x0008e4000c1e1500 */
[----:B------:R-:W-:Y:S02]  /*3c10*/  IMAD.X R55, R67, 0x1, R3, P0 ;  /* 0x0000000143377824 */ /* 0x000fe400000e0603 */
[----:B------:R-:W3:Y:S04]  /*3c20*/  LDL.64 R66, [R1+0xb0] ;  /* 0x0000b00001427983 */ /* 0x000ee80000100a00 */
[----:B------:R0:W3:Y:S01]  /*3c30*/  @P3 LDG.E.U16 R172, desc[UR8][R54.64] ;  /* 0x0000000836ac3981 */ /* 0x0000e2000c1e1500 */
[----:B----4-:R-:W-:-:S05]  /*3c40*/  IADD3 R56, P1, R64, R2, RZ ;  /* 0x0000000240387210 */ /* 0x010fca0007f3e0ff */
[--C-:B------:R-:W-:Y:S01]  /*3c50*/  IMAD.X R57, R65, 0x1, R3.reuse, P1 ;  /* 0x0000000141397824 */ /* 0x100fe200008e0603 */
[-C--:B0-----:R-:W-:Y:S01]  /*3c60*/  IADD3 R54, P0, R62, R2.reuse, RZ ;  /* 0x000000023e367210 */ /* 0x081fe20007f1e0ff */
[----:B------:R-:W4:Y:S04]  /*3c70*/  LDL.64 R64, [R1+0xb8] ;  /* 0x0000b80001407983 */ /* 0x000f280000100a00 */
[----:B------:R-:W-:Y:S01]  /*3c80*/  IMAD.X R55, R63, 0x1, R3, P0 ;  /* 0x000000013f377824 */ /* 0x000fe200000e0603 */
[----:B------:R-:W-:Y:S02]  /*3c90*/  ISETP.GT.AND P3, PT, R0, 0x3, PT ;  /* 0x000000030000780c */ /* 0x000fe40003f64270 */
[----:B--2---:R-:W-:-:S05]  /*3ca0*/  IADD3 R62, P1, R82, R2, RZ ;  /* 0x00000002523e7210 */ /* 0x004fca0007f3e0ff */
[----:B------:R-:W-:Y:S02]  /*3cb0*/  IMAD.X R63, R83, 0x1, R3, P1 ;  /* 0x00000001533f7824 */ /* 0x000fe400008e0603 */
[----:B------:R-:W2:Y:S01]  /*3cc0*/  LDL.64 R82, [R1+0xc0] ;  /* 0x0000c00001527983 */ /* 0x000ea20000100a00 */
[----:B------:R-:W-:-:S03]  /*3cd0*/  ISETP.GT.AND P2, PT, R0, 0x2, PT ;  /* 0x000000020000780c */ /* 0x000fc60003f44270 */
[----:B------:R3:W4:Y:S02]  /*3ce0*/  @P3 LDG.E.U16 R58, desc[UR8][R62.64] ;  /* 0x000000083e3a3981 */ /* 0x000724000c1e1500 */
[----:B---3--:R-:W-:-:S08]  /*3cf0*/  IADD3 R62, P1, R66, R2, RZ ;  /* 0x00000002423e7210 */ /* 0x008fd00007f3e0ff */
[----:B------:R0:W3:Y:S01]  /*3d00*/  @P2 LDG.E.U16 R84, desc[UR8][R56.64] ;  /* 0x0000000838542981 */ /* 0x0000e2000c1e1500 */
[----:B------:R-:W-:-:S03]  /*3d10*/  IMAD.X R63, R67, 0x1, R3, P1 ;  /* 0x00000001433f7824 */ /* 0x000fc600008e0603 */
[----:B------:R-:W3:Y:S01]  /*3d20*/  @P2 LDG.E.U16 R85, desc[UR8][R54.64] ;  /* 0x0000000836552981 */ /* 0x000ee2000c1e1500 */
[----:B------:R-:W-:-:S03]  /*3d30*/  ISETP.GT.AND P2, PT, R0, 0x4, PT ;  /* 0x000000040000780c */ /* 0x000fc60003f44270 */
[----:B------:R-:W3:Y:S10]  /*3d40*/  LDL.64 R66, [R1+0xd0] ;  /* 0x0000d00001427983 */ /* 0x000ef40000100a00 */
[----:B------:R2:W3:Y:S01]  /*3d50*/  @P2 LDG.E.U16 R160, desc[UR8][R62.64] ;  /* 0x000000083ea02981 */ /* 0x0004e2000c1e1500 */
[----:B0-----:R-:W-:-:S05]  /*3d60*/  IADD3 R56, P0, R142, R2, RZ ;  /* 0x000000028e387210 */ /* 0x001fca0007f1e0ff */
[----:B------:R-:W-:Y:S02]  /*3d70*/  IMAD.X R57, R143, 0x1, R3, P0 ;  /* 0x000000018f397824 */ /* 0x000fe400000e0603 */
[----:B------:R-:W3:Y:S01]  /*3d80*/  LDL.64 R142, [R1+0xc8] ;  /* 0x0000c800018e7983 */ /* 0x000ee20000100a00 */
[----:B--2---:R-:W-:-:S05]  /*3d90*/  IADD3 R62, P1, R82, R2, RZ ;  /* 0x00000002523e7210 */ /* 0x004fca0007f3e0ff */
[----:B------:R-:W-:Y:S02]  /*3da0*/  IMAD.X R63, R83, 0x1, R3, P1 ;  /* 0x00000001533f7824 */ /* 0x000fe400008e0603 */
[----:B------:R-:W2:Y:S01]  /*3db0*/  LDL.64 R82, [R1+0xe0] ;  /* 0x0000e00001527983 */ /* 0x000ea20000100a00 */
[----:B------:R-:W-:-:S06]  /*3dc0*/  PRMT R54, RZ, 0x7610, R54 ;  /* 0x00007610ff367816 */ /* 0x000fcc0000000036 */
[----:B------:R4:W2:Y:S01]  /*3dd0*/  @P3 LDG.E.U16 R54, desc[UR8][R56.64] ;  /* 0x0000000838363981 */ /* 0x0008a2000c1e1500 */
[----:B------:R-:W-:Y:S02]  /*3de0*/  ISETP.GT.AND P3, PT, R0, 0x5, PT ;  /* 0x000000050000780c */ /* 0x000fe40003f64270 */
[----:B------:R-:W-:Y:S02]  /*3df0*/  PRMT R162, RZ, 0x7610, R162 ;  /* 0x00007610ffa27816 */ /* 0x000fe400000000a2 */
[----:B------:R-:W-:Y:S02]  /*3e00*/  PRMT R161, RZ, 0x7610, R161 ;  /* 0x00007610ffa17816 */ /* 0x000fe400000000a1 */
[----:B----4-:R-:W-:-:S07]  /*3e10*/  IADD3 R56, P0, R64, R2, RZ ;  /* 0x0000000240387210 */ /* 0x010fce0007f1e0ff */
[----:B------:R3:W4:Y:S01]  /*3e20*/  @P3 LDG.E.U16 R162, desc[UR8][R62.64] ;  /* 0x000000083ea23981 */ /* 0x000722000c1e1500 */
[----:B------:R-:W-:-:S03]  /*3e30*/  IMAD.X R57, R65, 0x1, R3, P0 ;  /* 0x0000000141397824 */ /* 0x000fc600000e0603 */
[----:B------:R-:W4:Y:S04]  /*3e40*/  LDL.64 R64, [R1+0xd8] ;  /* 0x0000d80001407983 */ /* 0x000f280000100a00 */
[----:B------:R0:W4:Y:S01]  /*3e50*/  @P2 LDG.E.U16 R161, desc[UR8][R56.64] ;  /* 0x0000000838a12981 */ /* 0x000122000c1e1500 */
[----:B---3--:R-:W-:Y:S02]  /*3e60*/  IADD3 R62, P1, R66, R2, RZ ;  /* 0x00000002423e7210 */ /* 0x008fe40007f3e0ff */
[----:B------:R-:W-:-:S03]  /*3e70*/  ISETP.GT.AND P2, PT, R0, 0x6, PT ;  /* 0x000000060000780c */ /* 0x000fc60003f44270 */
[----:B------:R-:W-:Y:S02]  /*3e80*/  IMAD.X R63, R67, 0x1, R3, P1 ;  /* 0x00000001433f7824 */ /* 0x000fe400008e0603 */
[----:B------:R-:W3:Y:S01]  /*3e90*/  LDL.64 R66, [R1+0xf0] ;  /* 0x0000f00001427983 */ /* 0x000ee20000100a00 */
[----:B------:R-:W-:-:S07]  /*3ea0*/  PRMT R148, RZ, 0x7610, R148 ;  /* 0x00007610ff947816 */ /* 0x000fce0000000094 */
        /* <DEDUP_REMOVED lines=58> */
[----:B------:R-:W-:Y:S01]  /*4250*/  IMAD.X R57, R65, 0x1, R3, P0 ;  /* 0x0000000141397824 */ /* 0x000fe200000e0603 */
[----:B---3--:R-:W-:-:S04]  /*4260*/  IADD3 R62, P1, R66, R2, RZ ;  /* 0x00000002423e7210 */ /* 0x008fc80007f3e0ff */
[----:B------:R0:W3:Y:S01]  /*4270*/  @P2 LDG.E.U16 R79, desc[UR8][R56.64] ;  /* 0x00000008384f2981 */ /* 0x0000e2000c1e1500 */
[----:B------:R-:W-:Y:S01]  /*4280*/  ISETP.GT.AND P2, PT, R0, 0xc, PT ;  /* 0x0000000c0000780c */ /* 0x000fe20003f44270 */
[----:B------:R-:W-:Y:S02]  /*4290*/  IMAD.X R63, R67, 0x1, R3, P1 ;  /* 0x00000001433f7824 */ /* 0x000fe400008e0603 */
[----:B------:R-:W4:Y:S01]  /*42a0*/  LDL.64 R66, [R1+0x150] ;  /* 0x0001500001427983 */ /* 0x000f220000100a00 */
[----:B------:R-:W-:Y:S02]  /*42b0*/  IADD3 R64, P0, R184, R2, RZ ;  /* 0x00000002b8407210 */ /* 0x000fe40007f1e0ff */
[----:B------:R-:W-:-:S03]  /*42c0*/  PRMT R72, RZ, 0x7610, R72 ;  /* 0x00007610ff487816 */ /* 0x000fc60000000048 */
[----:B------:R-:W-:Y:S02]  /*42d0*/  IMAD.X R65, R185, 0x1, R3, P0 ;  /* 0x00000001b9417824 */ /* 0x000fe400000e0603 */
[----:B------:R-:W3:Y:S04]  /*42e0*/  LDL.64 R184, [R1+0x148] ;  /* 0x0001480001b87983 */ /* 0x000ee80000100a00 */
[----:B------:R-:W3:Y:S01]  /*42f0*/  @P2 LDG.E.U16 R72, desc[UR8][R62.64] ;  /* 0x000000083e482981 */ /* 0x000ee2000c1e1500 */
[----:B0-----:R-:W-:-:S06]  /*4300*/  PRMT R56, RZ, 0x7610, R56 ;  /* 0x00007610ff387816 */ /* 0x001fcc0000000038 */
[----:B------:R0:W3:Y:S02]  /*4310*/  @P3 LDG.E.U16 R56, desc[UR8][R64.64] ;  /* 0x0000000840383981 */ /* 0x0000e4000c1e1500 */
[----:B0-----:R-:W-:-:S05]  /*4320*/  IADD3 R64, P0, R142, R2, RZ ;  /* 0x000000028e407210 */ /* 0x001fca0007f1e0ff */
[----:B------:R-:W-:Y:S02]  /*4330*/  IMAD.X R65, R143, 0x1, R3, P0 ;  /* 0x000000018f417824 */ /* 0x000fe400000e0603 */
[----:B------:R-:W3:Y:S01]  /*4340*/  LDL.64 R142, [R1+0x158] ;  /* 0x00015800018e7983 */ /* 0x000ee20000100a00 */
[----:B--2---:R-:W-:-:S05]  /*4350*/  IADD3 R62, P1, R82, R2, RZ ;  /* 0x00000002523e7210 */ /* 0x004fca0007f3e0ff */
[----:B------:R-:W-:Y:S02]  /*4360*/  IMAD.X R63, R83, 0x1, R3, P1 ;  /* 0x00000001533f7824 */ /* 0x000fe400008e0603 */
[----:B------:R-:W2:Y:S01]  /*4370*/  LDL.64 R82, [R1+0x160] ;  /* 0x0001600001527983 */ /* 0x000ea20000100a00 */
[----:B------:R-:W-:Y:S02]  /*4380*/  ISETP.GT.AND P3, PT, R0, 0xd, PT ;  /* 0x0000000d0000780c */ /* 0x000fe40003f64270 */
[----:B------:R-:W-:Y:S02]  /*4390*/  PRMT R144, RZ, 0x7610, R144 ;  /* 0x00007610ff907816 */ /* 0x000fe40000000090 */
[----:B------:R-:W-:-:S06]  /*43a0*/  PRMT R71, RZ, 0x7610, R71 ;  /* 0x00007610ff477816 */ /* 0x000fcc0000000047 */
[----:B------:R-:W2:Y:S04]  /*43b0*/  @P2 LDG.E.U16 R71, desc[UR8][R64.64] ;  /* 0x0000000840472981 */ /* 0x000ea8000c1e1500 */
[----:B------:R4:W2:Y:S01]  /*43c0*/  @P3 LDG.E.U16 R144, desc[UR8][R62.64] ;  /* 0x000000083e903981 */ /* 0x0008a2000c1e1500 */
[----:B------:R-:W-:Y:S02]  /*43d0*/  ISETP.GT.AND P2, PT, R0, 0xe, PT ;  /* 0x0000000e0000780c */ /* 0x000fe40003f44270 */
[----:B----4-:R-:W-:-:S05]  /*43e0*/  IADD3 R62, P1, R66, R2, RZ ;  /* 0x00000002423e7210 */ /* 0x010fca0007f3e0ff */
[----:B------:R-:W-:Y:S02]  /*43f0*/  IMAD.X R63, R67, 0x1, R3, P1 ;  /* 0x00000001433f7824 */ /* 0x000fe400008e0603 */
[----:B------:R-:W4:Y:S01]  /*4400*/  LDL.64 R66, [R1+0x170] ;  /* 0x0001700001427983 */ /* 0x000f220000100a00 */
[----:B---3--:R-:W-:Y:S02]  /*4410*/  IADD3 R64, P0, R184, R2, RZ ;  /* 0x00000002b8407210 */ /* 0x008fe40007f1e0ff */
[----:B------:R-:W-:-:S03]  /*4420*/  PRMT R150, RZ, 0x7610, R150 ;  /* 0x00007610ff967816 */ /* 0x000fc60000000096 */
[----:B------:R-:W-:Y:S02]  /*4430*/  IMAD.X R65, R185, 0x1, R3, P0 ;  /* 0x00000001b9417824 */ /* 0x000fe400000e0603 */
[----:B------:R-:W3:Y:S04]  /*4440*/  LDL.64 R184, [R1+0x178] ;  /* 0x0001780001b87983 */ /* 0x000ee80000100a00 */
[----:B------:R-:W3:Y:S01]  /*4450*/  @P2 LDG.E.U16 R150, desc[UR8][R62.64] ;  /* 0x000000083e962981 */ /* 0x000ee2000c1e1500 */
[----:B------:R-:W-:-:S06]  /*4460*/  PRMT R145, RZ, 0x7610, R145 ;  /* 0x00007610ff917816 */ /* 0x000fcc0000000091 */
        /* <DEDUP_REMOVED lines=9> */
[----:B------:R-:W-:-:S04]  /*4500*/  PRMT R155, RZ, 0x7610, R155 ;  /* 0x00007610ff9b7816 */ /* 0x000fc8000000009b */
[----:B------:R0:W2:Y:S05]  /*4510*/  @P2 LDG.E.U16 R151, desc[UR8][R64.64] ;  /* 0x0000000840972981 */ /* 0x0000aa000c1e1500 */
[----:B------:R4:W2:Y:S01]  /*4520*/  @P3 LDG.E.U16 R155, desc[UR8][R62.64] ;  /* 0x000000083e9b3981 */ /* 0x0008a2000c1e1500 */
[----:B------:R-:W-:Y:S02]  /*4530*/  PRMT R156, RZ, 0x7610, R156 ;  /* 0x00007610ff9c7816 */ /* 0x000fe4000000009c */
[----:B0-----:R-:W-:Y:S02]  /*4540*/  IADD3 R64, P0, R186, R2, RZ ;  /* 0x00000002ba407210 */ /* 0x001fe40007f1e0ff */
[----:B------:R-:W-:-:S03]  /*4550*/  ISETP.GT.AND P2, PT, R0, 0x10, PT ;  /* 0x000000100000780c */ /* 0x000fc60003f44270 */
[----:B------:R-:W-:Y:S01]  /*4560*/  IMAD.X R65, R187, 0x1, R3, P0 ;  /* 0x00000001bb417824 */ /* 0x000fe200000e0603 */
[----:B------:R-:W-:Y:S01]  /*4570*/  PRMT R169, RZ, 0x7610, R169 ;  /* 0x00007610ffa97816 */ /* 0x000fe200000000a9 */
[----:B------:R-:W2:Y:S04]  /*4580*/  LDL.64 R186, [R1+0x190] ;  /* 0x0001900001ba7983 */ /* 0x000ea80000100a00 */
[----:B------:R3:W2:Y:S01]  /*4590*/  @P3 LDG.E.U16 R156, desc[UR8][R64.64] ;  /* 0x00000008409c3981 */ /* 0x0006a2000c1e1500 */
[----:B----4-:R-:W-:-:S05]  /*45a0*/  IADD3 R62, P1, R66, R2, RZ ;  /* 0x00000002423e7210 */ /* 0x010fca0007f3e0ff */
[----:B------:R-:W-:Y:S02]  /*45b0*/  IMAD.X R63, R67, 0x1, R3, P1 ;  /* 0x00000001433f7824 */ /* 0x000fe400008e0603 */
[----:B------:R-:W4:Y:S01]  /*45c0*/  LDL.64 R66, [R1+0x1f0] ;  /* 0x0001f00001427983 */ /* 0x000f220000100a00 */
[----:B---3--:R-:W-:-:S05]  /*45d0*/  IADD3 R64, P0, R184, R2, RZ ;  /* 0x00000002b8407210 */ /* 0x008fca0007f1e0ff */
[----:B------:R-:W-:Y:S01]  /*45e0*/  IMAD.X R65, R185, 0x1, R3, P0 ;  /* 0x00000001b9417824 */ /* 0x000fe200000e0603 */
[----:B------:R-:W-:Y:S01]  /*45f0*/  PRMT R168, RZ, 0x7610, R168 ;  /* 0x00007610ffa87816 */ /* 0x000fe200000000a8 */
[----:B------:R-:W3:Y:S04]  /*4600*/  LDL.64 R184, [R1+0x1a0] ;  /* 0x0001a00001b87983 */ /* 0x000ee80000100a00 */
[----:B------:R-:W3:Y:S04]  /*4610*/  @P2 LDG.E.U16 R169, desc[UR8][R64.64] ;  /* 0x0000000840a92981 */ /* 0x000ee8000c1e1500 */
[----:B------:R0:W3:Y:S02]  /*4620*/  @P2 LDG.E.U16 R168, desc[UR8][R62.64] ;  /* 0x000000083ea82981 */ /* 0x0000e4000c1e1500 */
[----:B0-----:R-:W-:-:S05]  /*4630*/  IADD3 R62, P1, R142, R2, RZ ;  /* 0x000000028e3e7210 */ /* 0x001fca0007f3e0ff */
[----:B------:R-:W-:Y:S02]  /*4640*/  IMAD.X R63, R143, 0x1, R3, P1 ;  /* 0x000000018f3f7824 */ /* 0x000fe400008e0603 */
[----:B------:R-:W3:Y:S01]  /*4650*/  LDL.64 R142, [R1+0x1a8] ;  /* 0x0001a800018e7983 */ /* 0x000ee20000100a00 */
[----:B--2---:R-:W-:-:S05]  /*4660*/  IADD3 R64, P0, R82, R2, RZ ;  /* 0x0000000252407210 */ /* 0x004fca0007f1e0ff */
[----:B------:R-:W-:Y:S02]  /*4670*/  IMAD.X R65, R83, 0x1, R3, P0 ;  /* 0x0000000153417824 */ /* 0x000fe400000e0603 */
[----:B------:R-:W2:Y:S01]  /*4680*/  LDL.64 R82, [R1+0x198] ;  /* 0x0001980001527983 */ /* 0x000ea20000100a00 */
[C---:B------:R-:W-:Y:S02]  /*4690*/  ISETP.GT.AND P3, PT, R0.reuse, 0x11, PT ;  /* 0x000000110000780c */ /* 0x040fe40003f64270 */
[----:B------:R-:W-:Y:S02]  /*46a0*/  PRMT R176, RZ, 0x7610, R176 ;  /* 0x00007610ffb07816 */ /* 0x000fe400000000b0 */
[----:B------:R-:W-:Y:S02]  /*46b0*/  ISETP.GT.AND P2, PT, R0, 0x18, PT ;  /* 0x000000180000780c */ /* 0x000fe40003f44270 */
[----:B------:R-:W-:Y:S02]  /*46c0*/  PRMT R174, RZ, 0x7610, R174 ;  /* 0x00007610ffae7816 */ /* 0x000fe400000000ae */
[----:B------:R-:W-:-:S05]  /*46d0*/  IADD3 RZ, P0, R188, R2, RZ ;  /* 0x00000002bcff7210 */ /* 0x000fca0007f1e0ff */
[----:B------:R4:W2:Y:S01]  /*46e0*/  @P3 LDG.E.U16 R176, desc[UR8][R62.64] ;  /* 0x000000083eb03981 */ /* 0x0008a2000c1e1500 */
[----:B------:R-:W-:Y:S02]  /*46f0*/  PRMT R170, RZ, 0x7610, R170 ;  /* 0x00007610ffaa7816 */ /* 0x000fe400000000aa */
[----:B------:R-:W-:Y:S01]  /*4700*/  PRMT R171, RZ, 0x7610, R171 ;  /* 0x00007610ffab7816 */ /* 0x000fe200000000ab */
[----:B------:R0:W2:Y:S01]  /*4710*/  @P3 LDG.E.U16 R174, desc[UR8][R64.64] ;  /* 0x0000000840ae3981 */ /* 0x0000a2000c1e1500 */
[----:B------:R-:W-:Y:S02]  /*4720*/  ISETP.GT.AND P3, PT, R0, 0x19, PT ;  /* 0x000000190000780c */ /* 0x000fe40003f64270 */
[----:B----4-:R-:W-:Y:S01]  /*4730*/  IADD3 R62, P1, R66, R2, RZ ;  /* 0x00000002423e7210 */ /* 0x010fe20007f3e0ff */
[----:B0-----:R-:W-:Y:S02]  /*4740*/  IMAD.IADD R64, R188, 0x1, R2 ;  /* 0x00000001bc407824 */ /* 0x001fe400078e0202 */
[----:B------:R-:W-:-:S02]  /*4750*/  IMAD.X R65, R189, 0x1, R3, P0 ;  /* 0x00000001bd417824 */ /* 0x000fc400000e0603 */
[----:B------:R-:W-:Y:S01]  /*4760*/  IMAD.X R63, R67, 0x1, R3, P1 ;  /* 0x00000001433f7824 */ /* 0x000fe200008e0603 */
[-C--:B------:R-:W-:Y:S02]  /*4770*/  IADD3 RZ, P0, R192, R2.reuse, RZ ;  /* 0x00000002c0ff7210 */ /* 0x080fe40007f1e0ff */
[----:B------:R0:W4:Y:S04]  /*4780*/  @P2 LDG.E.U16 R171, desc[UR8][R64.64] ;  /* 0x0000000840ab2981 */ /* 0x000128000c1e1500 */
[----:B------:R1:W4:Y:S01]  /*4790*/  @P2 LDG.E.U16 R170, desc[UR8][R62.64] ;  /* 0x000000083eaa2981 */ /* 0x000322000c1e1500 */
[----:B------:R-:W-:Y:S02]  /*47a0*/  IADD3 RZ, P2, R190, R2, RZ ;  /* 0x00000002beff7210 */ /* 0x000fe40007f5e0ff */
[----:B------:R-:W-:-:S02]  /*47b0*/  PRMT R53, RZ, 0x7610, R53 ;  /* 0x00007610ff357816 */ /* 0x000fc40000000035 */
[----:B------:R-:W-:Y:S01]  /*47c0*/  PRMT R87, RZ, 0x7610, R87 ;  /* 0x00007610ff577816 */ /* 0x000fe20000000057 */
[--C-:B0-----:R-:W-:Y:S02]  /*47d0*/  IMAD.IADD R64, R190, 0x1, R2.reuse ;  /* 0x00000001be407824 */ /* 0x101fe400078e0202 */
[--C-:B------:R-:W-:Y:S02]  /*47e0*/  IMAD.X R65, R191, 0x1, R3.reuse, P2 ;  /* 0x00000001bf417824 */ /* 0x100fe400010e0603 */
[----:B-1----:R-:W-:Y:S02]  /*47f0*/  IMAD.IADD R62, R192, 0x1, R2 ;  /* 0x00000001c03e7824 */ /* 0x002fe400078e0202 */
[----:B------:R-:W-:Y:S01]  /*4800*/  IMAD.X R63, R193, 0x1, R3, P0 ;  /* 0x00000001c13f7824 */ /* 0x000fe200000e0603 */
[----:B------:R3:W4:Y:S04]  /*4810*/  @P3 LDG.E.U16 R53, desc[UR8][R64.64] ;  /* 0x0000000840353981 */ /* 0x000728000c1e1500 */
[----:B------:R2:W4:Y:S04]  /*4820*/  @P3 LDG.E.U16 R87, desc[UR8][R62.64] ;  /* 0x000000083e573981 */ /* 0x000528000c1e1500 */
[----:B------:R0:W-:Y:S04]  /*4830*/  STL.64 [R1+0x238], R188 ;  /* 0x000238bc01007387 */ /* 0x0001e80000100a00 */
[----:B------:R1:W-:Y:S04]  /*4840*/  STL.64 [R1+0x240], R190 ;  /* 0x000240be01007387 */ /* 0x0003e80000100a00 */
[----:B------:R3:W-:Y:S04]  /*4850*/  STL.64 [R1+0x248], R192 ;  /* 0x000248c001007387 */ /* 0x0007e80000100a00 */
[----:B0-----:R-:W4:Y:S04]  /*4860*/  LDL.64 R188, [R1+0x1c8] ;  /* 0x0001c80001bc7983 */ /* 0x001f280000100a00 */
[----:B-1----:R-:W4:Y:S04]  /*4870*/  LDL.64 R190, [R1+0x1c0] ;  /* 0x0001c00001be7983 */ /* 0x002f280000100a00 */
[----:B---3--:R-:W3:Y:S01]  /*4880*/  LDL.64 R192, [R1+0x1b8] ;  /* 0x0001b80001c07983 */ /* 0x008ee20000100a00 */
[----:B------:R-:W-:-:S02]  /*4890*/  IADD3 R66, P2, R186, R2, RZ ;  /* 0x00000002ba427210 */ /* 0x000fc40007f5e0ff */
[----:B------:R-:W-:-:S03]  /*48a0*/  ISETP.GT.AND P1, PT, R0, 0x12, PT ;  /* 0x000000120000780c */ /* 0x000fc60003f24270 */
[----:B------:R-:W-:Y:S01]  /*48b0*/  IMAD.X R67, R187, 0x1, R3, P2 ;  /* 0x00000001bb437824 */ /* 0x000fe200010e0603 */
[-C--:B------:R-:W-:Y:S01]  /*48c0*/  IADD3 R64, P2, R184, R2.reuse, RZ ;  /* 0x00000002b8407210 */ /* 0x080fe20007f5e0ff */
[----:B------:R-:W4:Y:S01]  /*48d0*/  LDL.64 R186, [R1+0x1d0] ;  /* 0x0001d00001ba7983 */ /* 0x000f220000100a00 */
[----:B------:R-:W-:Y:S02]  /*48e0*/  PRMT R78, RZ, 0x7610, R78 ;  /* 0x00007610ff4e7816 */ /* 0x000fe4000000004e */
[----:B------:R-:W-:Y:S01]  /*48f0*/  PRMT R77, RZ, 0x7610, R77 ;  /* 0x00007610ff4d7816 */ /* 0x000fe2000000004d */
[----:B------:R-:W-:Y:S02]  /*4900*/  IMAD.X R65, R185, 0x1, R3, P2 ;  /* 0x00000001b9417824 */ /* 0x000fe400010e0603 */
[----:B------:R-:W4:Y:S04]  /*4910*/  LDL.64 R184, [R1+0x1d8] ;  /* 0x0001d80001b87983 */ /* 0x000f280000100a00 */
[----:B------:R-:W4:Y:S01]  /*4920*/  @P1 LDG.E.U16 R78, desc[UR8][R66.64] ;  /* 0x00000008424e1981 */ /* 0x000f22000c1e1500 */
[----:B--2---:R-:W-:-:S05]  /*4930*/  IADD3 R62, P3, R82, R2, RZ ;  /* 0x00000002523e7210 */ /* 0x004fca0007f7e0ff */
[----:B------:R-:W-:Y:S02]  /*4940*/  IMAD.X R63, R83, 0x1, R3, P3 ;  /* 0x00000001533f7824 */ /* 0x000fe400018e0603 */
[----:B------:R-:W2:Y:S04]  /*4950*/  LDL.64 R82, [R1+0x1b0] ;  /* 0x0001b00001527983 */ /* 0x000ea80000100a00 */
[----:B------:R0:W2:Y:S02]  /*4960*/  @P1 LDG.E.U16 R77, desc[UR8][R62.64] ;  /* 0x000000083e4d1981 */ /* 0x0000a4000c1e1500 */
[----:B0-----:R-:W-:-:S05]  /*4970*/  IADD3 R62, P1, R142, R2, RZ ;  /* 0x000000028e3e7210 */ /* 0x001fca0007f3e0ff */
[----:B------:R-:W-:Y:S02]  /*4980*/  IMAD.X R63, R143, 0x1, R3, P1 ;  /* 0x000000018f3f7824 */ /* 0x000fe400008e0603 */
[----:B------:R-:W2:Y:S01]  /*4990*/  LDL.64 R142, [R1+0x1e0] ;  /* 0x0001e000018e7983 */ /* 0x000ea20000100a00 */
[C---:B------:R-:W-:Y:S02]  /*49a0*/  ISETP.GT.AND P0, PT, R0.reuse, 0x13, PT ;  /* 0x000000130000780c */ /* 0x040fe40003f04270 */
[----:B------:R-:W-:Y:S02]  /*49b0*/  PRMT R57, RZ, 0x7610, R57 ;  /* 0x00007610ff397816 */ /* 0x000fe40000000039 */
[----:B------:R-:W-:Y:S02]  /*49c0*/  PRMT R59, RZ, 0x7610, R59 ;  /* 0x00007610ff3b7816 */ /* 0x000fe4000000003b */
[----:B------:R-:W-:Y:S02]  /*49d0*/  ISETP.GT.AND P2, PT, R0, 0x14, PT ;  /* 0x000000140000780c */ /* 0x000fe40003f44270 */
[----:B------:R-:W-:-:S05]  /*49e0*/  PRMT R69, RZ, 0x7610, R69 ;  /* 0x00007610ff457816 */ /* 0x000fca0000000045 */
[----:B------:R-:W2:Y:S04]  /*49f0*/  @P0 LDG.E.U16 R57, desc[UR8][R64.64] ;  /* 0x0000000840390981 */ /* 0x000ea8000c1e1500 */
[----:B------:R3:W2:Y:S01]  /*4a00*/  @P0 LDG.E.U16 R59, desc[UR8][R62.64] ;  /* 0x000000083e3b0981 */ /* 0x0006a2000c1e1500 */
[----:B------:R-:W-:Y:S02]  /*4a10*/  PRMT R146, RZ, 0x7610, R146 ;  /* 0x00007610ff927816 */ /* 0x000fe40000000092 */
[----:B------:R-:W-:Y:S02]  /*4a20*/  PRMT R147, RZ, 0x7610, R147 ;  /* 0x00007610ff937816 */ /* 0x000fe40000000093 */
[----:B---3--:R-:W-:-:S05]  /*4a30*/  IADD3 R62, P0, R192, R2, RZ ;  /* 0x00000002c03e7210 */ /* 0x008fca0007f1e0ff */
[----:B------:R-:W-:-:S05]  /*4a40*/  IMAD.X R63, R193, 0x1, R3, P0 ;  /* 0x00000001c13f7824 */ /* 0x000fca00000e0603 */
[----:B------:R4:W3:Y:S02]  /*4a50*/  @P2 LDG.E.U16 R69, desc[UR8][R62.64] ;  /* 0x000000083e452981 */ /* 0x0008e4000c1e1500 */
[----:B----4-:R-:W-:-:S05]  /*4a60*/  IADD3 R62, P0, R190, R2, RZ ;  /* 0x00000002be3e7210 */ /* 0x010fca0007f1e0ff */
[----:B------:R-:W-:Y:S01]  /*4a70*/  IMAD.X R63, R191, 0x1, R3, P0 ;  /* 0x00000001bf3f7824 */ /* 0x000fe200000e0603 */
[----:B------:R-:W-:Y:S02]  /*4a80*/  PRMT R70, RZ, 0x7610, R70 ;  /* 0x00007610ff467816 */ /* 0x000fe40000000046 */
[----:B------:R-:W-:Y:S02]  /*4a90*/  PRMT R152, RZ, 0x7610, R152 ;  /* 0x00007610ff987816 */ /* 0x000fe40000000098 */
[----:B--2---:R-:W-:-:S05]  /*4aa0*/  IADD3 R64, P1, R82, R2, RZ ;  /* 0x0000000252407210 */ /* 0x004fca0007f3e0ff */
[----:B------:R-:W-:Y:S01]  /*4ab0*/  IMAD.X R65, R83, 0x1, R3, P1 ;  /* 0x0000000153417824 */ /* 0x000fe200008e0603 */
[----:B------:R-:W-:Y:S01]  /*4ac0*/  ISETP.GT.AND P1, PT, R0, 0x15, PT ;  /* 0x000000150000780c */ /* 0x000fe20003f24270 */
[----:B------:R-:W2:Y:S04]  /*4ad0*/  LDL.64 R82, [R1+0x1e8] ;  /* 0x0001e80001527983 */ /* 0x000ea80000100a00 */
[----:B------:R-:W4:Y:S08]  /*4ae0*/  @P2 LDG.E.U16 R70, desc[UR8][R64.64] ;  /* 0x0000000840462981 */ /* 0x000f30000c1e1500 */
[----:B------:R0:W3:Y:S02]  /*4af0*/  @P1 LDG.E.U16 R146, desc[UR8][R62.64] ;  /* 0x000000083e921981 */ /* 0x0000e4000c1e1500 */
[----:B0-----:R-:W-:-:S05]  /*4b00*/  IADD3 R62, P0, R188, R2, RZ ;  /* 0x00000002bc3e7210 */ /* 0x001fca0007f1e0ff */
[----:B------:R-:W-:-:S05]  /*4b10*/  IMAD.X R63, R189, 0x1, R3, P0 ;  /* 0x00000001bd3f7824 */ /* 0x000fca00000e0603 */
[----:B------:R0:W3:Y:S01]  /*4b20*/  @P1 LDG.E.U16 R147, desc[UR8][R62.64] ;  /* 0x000000083e931981 */ /* 0x0000e2000c1e1500 */
[----:B------:R-:W-:Y:S02]  /*4b30*/  ISETP.GT.AND P1, PT, R0, 0x16, PT ;  /* 0x000000160000780c */ /* 0x000fe40003f24270 */
[-C--:B0-----:R-:W-:Y:S01]  /*4b40*/  IADD3 R62, P0, R186, R2.reuse, RZ ;  /* 0x00000002ba3e7210 */ /* 0x081fe20007f1e0ff */
[----:B------:R-:W-:Y:S04]  /*4b50*/  STL.64 [R1+0x250], R194 ;  /* 0x000250c201007387 */ /* 0x000fe80000100a00 */
[--C-:B------:R-:W-:Y:S01]  /*4b60*/  IMAD.X R63, R187, 0x1, R3.reuse, P0 ;  /* 0x00000001bb3f7824 */ /* 0x100fe200000e0603 */
[----:B------:R-:W-:Y:S01]  /*4b70*/  IADD3 R64, P0, R184, R2, RZ ;  /* 0x00000002b8407210 */ /* 0x000fe20007f1e0ff */
[----:B------:R0:W-:Y:S04]  /*4b80*/  STL.64 [R1+0x258], R196 ;  /* 0x000258c401007387 */ /* 0x0001e80000100a00 */
[----:B------:R1:W3:Y:S01]  /*4b90*/  @P1 LDG.E.U16 R152, desc[UR8][R62.64] ;  /* 0x000000083e981981 */ /* 0x0002e2000c1e1500 */
[----:B------:R-:W-:-:S03]  /*4ba0*/  IMAD.X R65, R185, 0x1, R3, P0 ;  /* 0x00000001b9417824 */ /* 0x000fc600000e0603 */
[----:B------:R-:W-:Y:S04]  /*4bb0*/  STL.64 [R1+0x260], R198 ;  /* 0x000260c601007387 */ /* 0x000fe80000100a00 */
[----:B------:R0:W-:Y:S01]  /*4bc0*/  STL.64 [R1+0x268], R200 ;  /* 0x000268c801007387 */ /* 0x0001e20000100a00 */
[----:B-1----:R-:W-:-:S03]  /*4bd0*/  PRMT R63, RZ, 0x7610, R63 ;  /* 0x00007610ff3f7816 */ /* 0x002fc6000000003f */
[----:B------:R-:W-:Y:S04]  /*4be0*/  STL.64 [R1+0x270], R202 ;  /* 0x000270ca01007387 */ /* 0x000fe80000100a00 */
[----:B------:R-:W-:Y:S04]  /*4bf0*/  STL.64 [R1+0x278], R204 ;  /* 0x000278cc01007387 */ /* 0x000fe80000100a00 */
[----:B------:R-:W-:Y:S04]  /*4c00*/  STL.64 [R1+0x280], R206 ;  /* 0x000280ce01007387 */ /* 0x000fe80000100a00 */
[----:B------:R-:W-:Y:S04]  /*4c10*/  STL.64 [R1+0x288], R208 ;  /* 0x000288d001007387 */ /* 0x000fe80000100a00 */
[----:B------:R-:W-:Y:S04]  /*4c20*/  STL.64 [R1+0x290], R210 ;  /* 0x000290d201007387 */ /* 0x000fe80000100a00 */
[----:B------:R1:W3:Y:S04]  /*4c30*/  @P1 LDG.E.U16 R63, desc[UR8][R64.64] ;  /* 0x00000008403f1981 */ /* 0x0002e8000c1e1500 */
[----:B------:R-:W-:Y:S04]  /*4c40*/  STL.64 [R1+0x298], R212 ;  /* 0x000298d401007387 */ /* 0x000fe80000100a00 */
[----:B------:R-:W4:Y:S01]  /*4c50*/  LDL.LU R191, [R1] ;  /* 0x0000000001bf7983 */ /* 0x000f220000300800 */
[----:B-1----:R-:W-:-:S03]  /*4c60*/  IADD3 R64, P0, R142, R2, RZ ;  /* 0x000000028e407210 */ /* 0x002fc60007f1e0ff */
[----:B------:R-:W3:Y:S04]  /*4c70*/  LDL.LU R142, [R1+0x4] ;  /* 0x00000400018e7983 */ /* 0x000ee80000300800 */
[----:B------:R-:W4:Y:S01]  /*4c80*/  LDL.LU R190, [R1+0x8] ;  /* 0x0000080001be7983 */ /* 0x000f220000300800 */
[----:B------:R-:W-:-:S03]  /*4c90*/  IMAD.X R65, R143, 0x1, R3, P0 ;  /* 0x000000018f417824 */ /* 0x000fc600000e0603 */
[----:B------:R-:W4:Y:S04]  /*4ca0*/  LDL.LU R189, [R1+0xc] ;  /* 0x00000c0001bd7983 */ /* 0x000f280000300800 */
[----:B------:R-:W4:Y:S04]  /*4cb0*/  LDL.LU R188, [R1+0x10] ;  /* 0x0000100001bc7983 */ /* 0x000f280000300800 */
[----:B------:R-:W4:Y:S04]  /*4cc0*/  LDL.LU R187, [R1+0x14] ;  /* 0x0000140001bb7983 */ /* 0x000f280000300800 */
[----:B------:R-:W4:Y:S04]  /*4cd0*/  LDL.LU R186, [R1+0x18] ;  /* 0x0000180001ba7983 */ /* 0x000f280000300800 */
[----:B------:R-:W4:Y:S01]  /*4ce0*/  LDL.LU R143, [R1+0x1c] ;  /* 0x00001c00018f7983 */ /* 0x000f220000300800 */
[----:B------:R-:W-:-:S02]  /*4cf0*/  ISETP.GT.AND P1, PT, R0, 0x17, PT ;  /* 0x000000170000780c */ /* 0x000fc40003f24270 */
[----:B------:R-:W-:Y:S01]  /*4d00*/  PRMT R157, RZ, 0x7610, R157 ;  /* 0x00007610ff9d7816 */ /* 0x000fe2000000009d */
[----:B------:R-:W4:Y:S01]  /*4d10*/  LDL.LU R185, [R1+0x20] ;  /* 0x0000200001b97983 */ /* 0x000f220000300800 */
[----:B------:R-:W-:Y:S02]  /*4d20*/  PRMT R180, RZ, 0x7610, R180 ;  /* 0x00007610ffb47816 */ /* 0x000fe400000000b4 */
[----:B------:R-:W-:Y:S01]  /*4d30*/  PRMT R76, RZ, 0x7610, R76 ;  /* 0x00007610ff4c7816 */ /* 0x000fe2000000004c */
[----:B------:R-:W4:Y:S06]  /*4d40*/  LDL.LU R184, [R1+0x24] ;  /* 0x0000240001b87983 */ /* 0x000f2c0000300800 */
[----:B------:R2:W4:Y:S02]  /*4d50*/  @P1 LDG.E.U16 R157, desc[UR8][R64.64] ;  /* 0x00000008409d1981 */ /* 0x000524000c1e1500 */
[----:B--2---:R-:W-:-:S05]  /*4d60*/  IADD3 R64, P0, R82, R2, RZ ;  /* 0x0000000252407210 */ /* 0x004fca0007f1e0ff */
[----:B------:R-:W-:Y:S01]  /*4d70*/  IMAD.X R65, R83, 0x1, R3, P0 ;  /* 0x0000000153417824 */ /* 0x000fe200000e0603 */
[----:B------:R-:W-:-:S04]  /*4d80*/  IADD3 RZ, P0, R194, R2, RZ ;  /* 0x00000002c2ff7210 */ /* 0x000fc80007f1e0ff */
[----:B------:R1:W2:Y:S01]  /*4d90*/  @P1 LDG.E.U16 R180, desc[UR8][R64.64] ;  /* 0x0000000840b41981 */ /* 0x0002a2000c1e1500 */
[----:B------:R-:W-:Y:S01]  /*4da0*/  ISETP.GT.AND P1, PT, R0, 0x1a, PT ;  /* 0x0000001a0000780c */ /* 0x000fe20003f24270 */
[----:B-1----:R-:W-:Y:S02]  /*4db0*/  IMAD.IADD R64, R194, 0x1, R2 ;  /* 0x00000001c2407824 */ /* 0x002fe400078e0202 */
[----:B------:R-:W-:Y:S01]  /*4dc0*/  IMAD.X R65, R195, 0x1, R3, P0 ;  /* 0x00000001c3417824 */ /* 0x000fe200000e0603 */
[----:B------:R-:W-:-:S09]  /*4dd0*/  IADD3 RZ, P0, R196, R2, RZ ;  /* 0x00000002c4ff7210 */ /* 0x000fd20007f1e0ff */
[----:B------:R1:W2:Y:S02]  /*4de0*/  @P1 LDG.E.U16 R76, desc[UR8][R64.64] ;  /* 0x00000008404c1981 */ /* 0x0002a4000c1e1500 */
[----:B-1----:R-:W-:Y:S02]  /*4df0*/  IMAD.IADD R64, R196, 0x1, R2 ;  /* 0x00000001c4407824 */ /* 0x002fe400078e0202 */
[----:B0-----:R-:W2:Y:S04]  /*4e00*/  LDL.LU R196, [R1+0x28] ;  /* 0x0000280001c47983 */ /* 0x001ea80000300800 */
[----:B------:R-:W2:Y:S01]  /*4e10*/  LDL.LU R195, [R1+0x2c] ;  /* 0x00002c0001c37983 */ /* 0x000ea20000300800 */
[----:B---3--:R-:W-:-:S03]  /*4e20*/  IMAD.MOV.U32 R192, RZ, RZ, R142 ;  /* 0x000000ffffc07224 */ /* 0x008fc600078e008e */
[----:B------:R-:W3:Y:S01]  /*4e30*/  LDL.LU R142, [R1+0x30] ;  /* 0x00003000018e7983 */ /* 0x000ee20000300800 */
[----:B----4-:R-:W-:Y:S02]  /*4e40*/  IMAD.MOV.U32 R193, RZ, RZ, R191 ;  /* 0x000000ffffc17224 */ /* 0x010fe400078e00bf */
[----:B------:R-:W-:Y:S01]  /*4e50*/  IMAD.MOV.U32 R191, RZ, RZ, R190 ;  /* 0x000000ffffbf7224 */ /* 0x000fe200078e00be */
[----:B------:R-:W4:Y:S01]  /*4e60*/  LDL.LU R194, [R1+0x34] ;  /* 0x0000340001c27983 */ /* 0x000f220000300800 */
[----:B------:R-:W-:Y:S02]  /*4e70*/  IMAD.MOV.U32 R190, RZ, RZ, R189 ;  /* 0x000000ffffbe7224 */ /* 0x000fe400078e00bd */
[----:B------:R-:W-:Y:S02]  /*4e80*/  IMAD.MOV.U32 R189, RZ, RZ, R188 ;  /* 0x000000ffffbd7224 */ /* 0x000fe400078e00bc */
[----:B------:R-:W-:Y:S02]  /*4e90*/  IMAD.MOV.U32 R188, RZ, RZ, R187 ;  /* 0x000000ffffbc7224 */ /* 0x000fe400078e00bb */
[----:B------:R-:W-:-:S02]  /*4ea0*/  IMAD.MOV.U32 R187, RZ, RZ, R186 ;  /* 0x000000ffffbb7224 */ /* 0x000fc400078e00ba */
[----:B------:R-:W-:Y:S02]  /*4eb0*/  IMAD.MOV.U32 R186, RZ, RZ, R143 ;  /* 0x000000ffffba7224 */ /* 0x000fe400078e008f */
[----:B------:R-:W4:Y:S01]  /*4ec0*/  LDL.LU R143, [R1+0x38] ;  /* 0x00003800018f7983 */ /* 0x000f220000300800 */
[----:B------:R-:W-:Y:S01]  /*4ed0*/  PRMT R75, RZ, 0x7610, R75 ;  /* 0x00007610ff4b7816 */ /* 0x000fe2000000004b */
[----:B------:R-:W-:Y:S01]  /*4ee0*/  IMAD.X R65, R197, 0x1, R3, P0 ;  /* 0x00000001c5417824 */ /* 0x000fe200000e0603 */
[----:B------:R-:W-:-:S04]  /*4ef0*/  IADD3 RZ, P0, R198, R2, RZ ;  /* 0x00000002c6ff7210 */ /* 0x000fc80007f1e0ff */
[----:B------:R0:W4:Y:S01]  /*4f00*/  @P1 LDG.E.U16 R75, desc[UR8][R64.64] ;  /* 0x00000008404b1981 */ /* 0x000122000c1e1500 */
[----:B------:R-:W-:Y:S02]  /*4f10*/  ISETP.GT.AND P1, PT, R0, 0x1b, PT ;  /* 0x0000001b0000780c */ /* 0x000fe40003f24270 */
[----:B------:R-:W-:Y:S01]  /*4f20*/  PRMT R67, RZ, 0x7610, R67 ;  /* 0x00007610ff437816 */ /* 0x000fe20000000043 */
[----:B0-----:R-:W-:Y:S02]  /*4f30*/  IMAD.IADD R64, R198, 0x1, R2 ;  /* 0x00000001c6407824 */ /* 0x001fe400078e0202 */
[----:B------:R-:W-:Y:S01]  /*4f40*/  IMAD.X R65, R199, 0x1, R3, P0 ;  /* 0x00000001c7417824 */ /* 0x000fe200000e0603 */
[----:B------:R-:W-:-:S07]  /*4f50*/  IADD3 RZ, P0, R200, R2, RZ ;  /* 0x00000002c8ff7210 */ /* 0x000fce0007f1e0ff */
[----:B------:R0:W4:Y:S02]  /*4f60*/  @P1 LDG.E.U16 R67, desc[UR8][R64.64] ;  /* 0x0000000840431981 */ /* 0x000124000c1e1500 */
[----:B0-----:R-:W-:Y:S02]  /*4f70*/  IMAD.IADD R64, R200, 0x1, R2 ;  /* 0x00000001c8407824 */ /* 0x001fe400078e0202 */
[----:B------:R-:W4:Y:S04]  /*4f80*/  LDL.LU R200, [R1+0x3c] ;  /* 0x00003c0001c87983 */ /* 0x000f280000300800 */
[----:B------:R-:W4:Y:S04]  /*4f90*/  LDL.LU R199, [R1+0x40] ;  /* 0x0000400001c77983 */ /* 0x000f280000300800 */
[----:B------:R-:W4:Y:S01]  /*4fa0*/  LDL.LU R198, [R1+0x44] ;  /* 0x0000440001c67983 */ /* 0x000f220000300800 */
[----:B------:R-:W-:-:S03]  /*4fb0*/  IMAD.MOV.U32 R247, RZ, RZ, R246 ;  /* 0x000000fffff77224 */ /* 0x000fc600078e00f6 */
[----:B------:R-:W4:Y:S01]  /*4fc0*/  LDL.LU R197, [R1+0x48] ;  /* 0x0000480001c57983 */ /* 0x000f220000300800 */
[----:B------:R-:W-:Y:S01]  /*4fd0*/  PRMT R73, RZ, 0x7610, R73 ;  /* 0x00007610ff497816 */ /* 0x000fe20000000049 */
[----:B------:R-:W-:Y:S01]  /*4fe0*/  IMAD.X R65, R201, 0x1, R3, P0 ;  /* 0x00000001c9417824 */ /* 0x000fe200000e0603 */
[----:B------:R-:W-:-:S04]  /*4ff0*/  IADD3 RZ, P0, R202, R2, RZ ;  /* 0x00000002caff7210 */ /* 0x000fc80007f1e0ff */
[----:B------:R0:W4:Y:S01]  /*5000*/  @P1 LDG.E.U16 R73, desc[UR8][R64.64] ;  /* 0x0000000840491981 */ /* 0x000122000c1e1500 */
[----:B------:R-:W-:Y:S02]  /*5010*/  ISETP.GT.AND P1, PT, R0, 0x1c, PT ;  /* 0x0000001c0000780c */ /* 0x000fe40003f24270 */
[----:B------:R-:W-:Y:S02]  /*5020*/  PRMT R68, RZ, 0x7610, R68 ;  /* 0x00007610ff447816 */ /* 0x000fe40000000044 */
[----:B------:R-:W-:Y:S01]  /*5030*/  PRMT R66, RZ, 0x7610, R66 ;  /* 0x00007610ff427816 */ /* 0x000fe20000000042 */
[----:B0-----:R-:W-:Y:S02]  /*5040*/  IMAD.IADD R64, R202, 0x1, R2 ;  /* 0x00000001ca407824 */ /* 0x001fe400078e0202 */
[----:B------:R-:W-:Y:S01]  /*5050*/  IMAD.X R65, R203, 0x1, R3, P0 ;  /* 0x00000001cb417824 */ /* 0x000fe200000e0603 */
[----:B------:R-:W-:-:S05]  /*5060*/  IADD3 RZ, P0, R204, R2, RZ ;  /* 0x00000002ccff7210 */ /* 0x000fca0007f1e0ff */
[----:B------:R0:W4:Y:S02]  /*5070*/  @P1 LDG.E.U16 R68, desc[UR8][R64.64] ;  /* 0x0000000840441981 */ /* 0x000124000c1e1500 */
[----:B0-----:R-:W-:Y:S02]  /*5080*/  IMAD.IADD R64, R204, 0x1, R2 ;  /* 0x00000001cc407824 */ /* 0x001fe400078e0202 */
[----:B------:R-:W-:Y:S01]  /*5090*/  IMAD.X R65, R205, 0x1, R3, P0 ;  /* 0x00000001cd417824 */ /* 0x000fe200000e0603 */
[----:B------:R-:W-:-:S04]  /*50a0*/  IADD3 RZ, P0, R206, R2, RZ ;  /* 0x00000002ceff7210 */ /* 0x000fc80007f1e0ff */
[----:B------:R0:W4:Y:S01]  /*50b0*/  @P1 LDG.E.U16 R66, desc[UR8][R64.64] ;  /* 0x0000000840421981 */ /* 0x000122000c1e1500 */
[----:B------:R-:W-:Y:S01]  /*50c0*/  ISETP.GT.AND P1, PT, R0, 0x1d, PT ;  /* 0x0000001d0000780c */ /* 0x000fe20003f24270 */
[----:B------:R-:W-:Y:S02]  /*50d0*/  IMAD.IADD R82, R206, 0x1, R2 ;  /* 0x00000001ce527824 */ /* 0x000fe400078e0202 */
[----:B------:R-:W-:Y:S01]  /*50e0*/  IMAD.X R83, R207, 0x1, R3, P0 ;  /* 0x00000001cf537824 */ /* 0x000fe200000e0603 */
[----:B------:R-:W-:Y:S02]  /*50f0*/  IADD3 RZ, P0, R208, R2, RZ ;  /* 0x00000002d0ff7210 */ /* 0x000fe40007f1e0ff */
[----:B0-----:R-:W-:Y:S02]  /*5100*/  PRMT R65, RZ, 0x7610, R65 ;  /* 0x00007610ff417816 */ /* 0x001fe40000000041 */
[----:B------:R-:W-:-:S05]  /*5110*/  PRMT R64, RZ, 0x7610, R64 ;  /* 0x00007610ff407816 */ /* 0x000fca0000000040 */
[----:B------:R0:W4:Y:S02]  /*5120*/  @P1 LDG.E.U16 R65, desc[UR8][R82.64] ;  /* 0x0000000852411981 */ /* 0x000124000c1e1500 */
[----:B0-----:R-:W-:Y:S02]  /*5130*/  IMAD.IADD R82, R208, 0x1, R2 ;  /* 0x00000001d0527824 */ /* 0x001fe400078e0202 */
        /* <DEDUP_REMOVED lines=12> */
[----:B------:R-:W0:Y:S04]  /*5200*/  S2R R181, SR_TID.X ;  /* 0x0000000000b57919 */ /* 0x000e280000002100 */
[----:B------:R1:W4:Y:S01]  /*5210*/  @P1 LDG.E.U16 R61, desc[UR8][R82.64] ;  /* 0x00000008523d1981 */ /* 0x000322000c1e1500 */
[----:B------:R-:W-:-:S02]  /*5220*/  ISETP.GT.AND P1, PT, R0, 0x1f, PT ;  /* 0x0000001f0000780c */ /* 0x000fc40003f24270 */
[CC--:B------:R-:W-:Y:S02]  /*5230*/  IADD3 RZ, P0, R214.reuse, R2.reuse, RZ ;  /* 0x00000002d6ff7210 */ /* 0x0c0fe40007f1e0ff */
[----:B------:R-:W-:Y:S01]  /*5240*/  PRMT R178, RZ, 0x7610, R178 ;  /* 0x00007610ffb27816 */ /* 0x000fe200000000b2 */
[----:B------:R-:W0:Y:S01]  /*5250*/  S2UR UR5, SR_CgaCtaId ;  /* 0x00000000000579c3 */ /* 0x000e220000008800 */
[--C-:B-1----:R-:W-:Y:S02]  /*5260*/  IMAD.IADD R82, R214, 0x1, R2.reuse ;  /* 0x00000001d6527824 */ /* 0x102fe400078e0202 */
[----:B------:R-:W-:Y:S01]  /*5270*/  IMAD.X R83, R215, 0x1, R3, P0 ;  /* 0x00000001d7537824 */ /* 0x000fe200000e0603 */
[C---:B------:R-:W-:Y:S02]  /*5280*/  IADD3 RZ, P0, R216.reuse, R2, RZ ;  /* 0x00000002d8ff7210 */ /* 0x040fe40007f1e0ff */
[----:B------:R-:W-:Y:S02]  /*5290*/  PRMT R177, RZ, 0x7610, R177 ;  /* 0x00007610ffb17816 */ /* 0x000fe400000000b1 */
[----:B------:R1:W4:Y:S02]  /*52a0*/  @P1 LDG.E.U16 R178, desc[UR8][R82.64] ;  /* 0x0000000852b21981 */ /* 0x000324000c1e1500 */
[----:B-1----:R-:W-:-:S02]  /*52b0*/  IMAD.IADD R82, R216, 0x1, R2 ;  /* 0x00000001d8527824 */ /* 0x002fc400078e0202 */
[----:B---3--:R-:W-:Y:S02]  /*52c0*/  IMAD.MOV.U32 R246, RZ, RZ, R142 ;  /* 0x000000fffff67224 */ /* 0x008fe400078e008e */
[----:B------:R-:W3:Y:S01]  /*52d0*/  LDL.LU R142, [R1+0x4c] ;  /* 0x00004c00018e7983 */ /* 0x000ee20000300800 */
[----:B------:R-:W-:-:S05]  /*52e0*/  IMAD.X R83, R217, 0x1, R3, P0 ;  /* 0x00000001d9537824 */ /* 0x000fca00000e0603 */
[----:B------:R1:W3:Y:S01]  /*52f0*/  @P1 LDG.E.U16 R177, desc[UR8][R82.64] ;  /* 0x0000000852b11981 */ /* 0x0002e2000c1e1500 */
[----:B------:R-:W-:Y:S01]  /*5300*/  UMOV UR4, 0x400 ;  /* 0x0000040000047882 */ /* 0x000fe20000000000 */
[----:B0-----:R-:W-:Y:S01]  /*5310*/  LOP3.LUT R74, R181, 0x3f, RZ, 0xc0, !PT ;  /* 0x0000003fb54a7812 */ /* 0x001fe200078ec0ff */
[----:B------:R-:W-:Y:S01]  /*5320*/  ULEA UR4, UR5, UR4, 0x18 ;  /* 0x0000000405047291 */ /* 0x000fe2000f8ec03f */
[----:B------:R-:W-:Y:S02]  /*5330*/  IMAD.MOV.U32 R249, RZ, RZ, R248 ;  /* 0x000000fffff97224 */ /* 0x000fe400078e00f8 */
[----:B--2---:R-:W-:Y:S02]  /*5340*/  IMAD.MOV.U32 R248, RZ, RZ, R195 ;  /* 0x000000fffff87224 */ /* 0x004fe400078e00c3 */
[----:B------:R-:W-:Y:S01]  /*5350*/  IMAD.SHL.U32 R74, R74, 0x2, RZ ;  /* 0x000000024a4a7824 */ /* 0x000fe200078e00ff */
[----:B------:R-:W-:Y:S01]  /*5360*/  BAR.SYNC.DEFER_BLOCKING 0x0 ;  /* 0x0000000000007b1d */ /* 0x000fe20000010000 */
[----:B------:R-:W-:-:S02]  /*5370*/  IMAD.MOV.U32 R245, RZ, RZ, R244 ;  /* 0x000000fffff57224 */ /* 0x000fc400078e00f4 */
[----:B------:R-:W-:Y:S02]  /*5380*/  IMAD.MOV.U32 R251, RZ, RZ, R250 ;  /* 0x000000fffffb7224 */ /* 0x000fe400078e00fa */
[----:B----4-:R-:W-:Y:S02]  /*5390*/  IMAD.MOV.U32 R244, RZ, RZ, R194 ;  /* 0x000000fffff47224 */ /* 0x010fe400078e00c2 */
[----:B------:R-:W-:Y:S01]  /*53a0*/  IMAD.MOV.U32 R250, RZ, RZ, R196 ;  /* 0x000000fffffa7224 */ /* 0x000fe200078e00c4 */
[----:B------:R-:W2:Y:S01]  /*53b0*/  LDL.LU R195, [R1+0x50] ;  /* 0x0000500001c37983 */ /* 0x000ea20000300800 */
[----:B------:R-:W-:Y:S02]  /*53c0*/  IMAD.MOV.U32 R243, RZ, RZ, R242 ;  /* 0x000000fffff37224 */ /* 0x000fe400078e00f2 */
[----:B------:R-:W-:Y:S01]  /*53d0*/  IMAD.MOV.U32 R242, RZ, RZ, R143 ;  /* 0x000000fffff27224 */ /* 0x000fe200078e008f */
[----:B------:R-:W2:Y:S04]  /*53e0*/  LDL.LU R194, [R1+0x54] ;  /* 0x0000540001c27983 */ /* 0x000ea80000300800 */
[----:B------:R-:W4:Y:S04]  /*53f0*/  LDL.LU R196, [R1+0x58] ;  /* 0x0000580001c47983 */ /* 0x000f280000300800 */
[----:B------:R-:W2:Y:S04]  /*5400*/  LDL.LU R143, [R1+0x5c] ;  /* 0x00005c00018f7983 */ /* 0x000ea80000300800 */
[----:B------:R0:W-:Y:S02]  /*5410*/  STS.U16 [R74+UR4+0x1000], R168 ;  /* 0x001000a84a007988 */ /* 0x0001e40008000404 */
[----:B0-----:R-:W0:Y:S01]  /*5420*/  S2R R168, SR_TID.X ;  /* 0x0000000000a87919 */ /* 0x001e220000002100 */
[----:B-1----:R-:W-:-:S02]  /*5430*/  LOP3.LUT R82, R74, 0x10, RZ, 0x3c, !PT ;  /* 0x000000104a527812 */ /* 0x002fc400078e3cff */
[-C--:B------:R-:W-:Y:S01]  /*5440*/  LOP3.LUT R233, R233, R232.reuse, RZ, 0x3c, !PT ;  /* 0x000000e8e9e97212 */ /* 0x080fe200078e3cff */
[----:B------:R0:W-:Y:S04]  /*5450*/  STS.U16 [R74+UR4+0x80], R52 ;  /* 0x000080344a007988 */ /* 0x0001e80008000404 */
[----:B------:R-:W-:Y:S01]  /*5460*/  STS.U16 [R74+UR4], R179 ;  /* 0x000000b34a007988 */ /* 0x000fe20008000404 */
[----:B------:R-:W-:-:S03]  /*5470*/  LOP3.LUT R232, R233, R232, RZ, 0x3c, !PT ;  /* 0x000000e8e9e87212 */ /* 0x000fc600078e3cff */
[----:B------:R-:W-:Y:S04]  /*5480*/  STS.U16 [R74+UR4+0x800], R81 ;  /* 0x000800514a007988 */ /* 0x000fe80008000404 */
[----:B------:R-:W-:Y:S04]  /*5490*/  STS.U16 [R74+UR4+0x880], R86 ;  /* 0x000880564a007988 */ /* 0x000fe80008000404 */
[----:B------:R-:W-:Y:S04]  /*54a0*/  STS.U16 [R74+UR4+0x1080], R169 ;  /* 0x001080a94a007988 */ /* 0x000fe80008000404 */
[----:B------:R-:W-:Y:S04]  /*54b0*/  STS.U16 [R74+UR4+0x1800], R170 ;  /* 0x001800aa4a007988 */ /* 0x000fe80008000404 */
[----:B------:R-:W-:Y:S01]  /*54c0*/  STS.U16 [R74+UR4+0x1880], R171 ;  /* 0x001880ab4a007988 */ /* 0x000fe20008000404 */
[----:B0-----:R-:W-:-:S03]  /*54d0*/  LOP3.LUT R52, R168, 0x1f, RZ, 0xc0, !PT ;  /* 0x0000001fa8347812 */ /* 0x001fc600078ec0ff */
[----:B------:R0:W-:Y:S01]  /*54e0*/  STS.U16 [R82+UR4+0x100], R60 ;  /* 0x0001003c52007988 */ /* 0x0001e20008000404 */
[----:B------:R-:W-:Y:S02]  /*54f0*/  ISETP.GE.AND P0, PT, R52, R0, PT ;  /* 0x000000003400720c */ /* 0x000fe40003f06270 */
[----:B------:R-:W-:Y:S02]  /*5500*/  LOP3.LUT R233, R233, R232, RZ, 0x3c, !PT ;  /* 0x000000e8e9e97212 */ /* 0x000fe400078e3cff */
[----:B0-----:R-:W-:Y:S01]  /*5510*/  LOP3.LUT R60, R181, 0x1f, RZ, 0xc0, !PT ;  /* 0x0000001fb53c7812 */ /* 0x001fe200078ec0ff */
[----:B------:R0:W-:Y:S01]  /*5520*/  STS.U16 [R82+UR4+0x1900], R53 ;  /* 0x0019003552007988 */ /* 0x0001e20008000404 */
[----:B------:R-:W-:-:S03]  /*5530*/  PRMT R181, RZ, 0x7610, R181 ;  /* 0x00007610ffb57816 */ /* 0x000fc600000000b5 */
[----:B------:R-:W-:Y:S01]  /*5540*/  IMAD R60, R60, UR10, RZ ;  /* 0x0000000a3c3c7c24 */ /* 0x000fe2000f8e02ff */
[----:B------:R-:W-:-:S03]  /*5550*/  PRMT R182, RZ, 0x7610, R182 ;  /* 0x00007610ffb67816 */ /* 0x000fc600000000b6 */
[----:B0-----:R-:W-:-:S05]  /*5560*/  IMAD.WIDE R52, R60, 0x2, R232 ;  /* 0x000000023c347825 */ /* 0x001fca00078e02e8 */
[----:B------:R0:W2:Y:S01]  /*5570*/  @!P0 LDG.E.U16 R181, desc[UR8][R52.64] ;  /* 0x0000000834b58981 */ /* 0x0000a2000c1e1500 */
[----:B------:R-:W-:Y:S02]  /*5580*/  PRMT R252, RZ, 0x7610, R252 ;  /* 0x00007610fffc7816 */ /* 0x000fe400000000fc */
[----:B------:R-:W-:Y:S01]  /*5590*/  LOP3.LUT R225, R225, R224, RZ, 0x3c, !PT ;  /* 0x000000e0e1e17212 */ /* 0x000fe200078e3cff */
[----:B0-----:R-:W-:-:S03]  /*55a0*/  IMAD.WIDE R52, R60, 0x2, R230 ;  /* 0x000000023c347825 */ /* 0x001fc600078e02e6 */
[----:B------:R-:W-:Y:S02]  /*55b0*/  LOP3.LUT R224, R225, R224, RZ, 0x3c, !PT ;  /* 0x000000e0e1e07212 */ /* 0x000fe400078e3cff */
[----:B------:R0:W2:Y:S01]  /*55c0*/  @!P0 LDG.E.U16 R182, desc[UR8][R52.64] ;  /* 0x0000000834b68981 */ /* 0x0000a2000c1e1500 */
[----:B------:R-:W-:-:S03]  /*55d0*/  LOP3.LUT R223, R223, R222, RZ, 0x3c, !PT ;  /* 0x000000dedfdf7212 */ /* 0x000fc600078e3cff */
[----:B------:R1:W-:Y:S01]  /*55e0*/  STS.U16 [R82+UR4+0x1180], R174 ;  /* 0x001180ae52007988 */ /* 0x0003e20008000404 */
[C---:B0-----:R-:W-:Y:S01]  /*55f0*/  IMAD.WIDE R52, R60.reuse, 0x2, R228 ;  /* 0x000000023c347825 */ /* 0x041fe200078e02e4 */
[----:B------:R-:W-:Y:S02]  /*5600*/  LOP3.LUT R225, R225, R224, RZ, 0x3c, !PT ;  /* 0x000000e0e1e17212 */ /* 0x000fe400078e3cff */
[----:B-1----:R-:W-:Y:S02]  /*5610*/  PRMT R174, RZ, 0x7610, R174 ;  /* 0x00007610ffae7816 */ /* 0x002fe400000000ae */
[----:B------:R0:W2:Y:S01]  /*5620*/  @!P0 LDG.E.U16 R252, desc[UR8][R52.64] ;  /* 0x0000000834fc8981 */ /* 0x0000a2000c1e1500 */
[C---:B------:R-:W-:Y:S02]  /*5630*/  LOP3.LUT R222, R223.reuse, R222, RZ, 0x3c, !PT ;  /* 0x000000dedfde7212 */ /* 0x040fe400078e3cff */
[----:B------:R-:W-:Y:S01]  /*5640*/  PRMT R159, RZ, 0x7610, R159 ;  /* 0x00007610ff9f7816 */ /* 0x000fe2000000009f */
[----:B0-----:R-:W-:Y:S01]  /*5650*/  IMAD.WIDE R52, R60, 0x2, R226 ;  /* 0x000000023c347825 */ /* 0x001fe200078e02e2 */
[----:B------:R-:W-:-:S04]  /*5660*/  LOP3.LUT R223, R223, R222, RZ, 0x3c, !PT ;  /* 0x000000dedfdf7212 */ /* 0x000fc800078e3cff */
[----:B------:R0:W2:Y:S01]  /*5670*/  @!P0 LDG.E.U16 R174, desc[UR8][R52.64] ;  /* 0x0000000834ae8981 */ /* 0x0000a2000c1e1500 */
[----:B------:R-:W-:Y:S02]  /*5680*/  PRMT R158, RZ, 0x7610, R158 ;  /* 0x00007610ff9e7816 */ /* 0x000fe4000000009e */
[----:B------:R-:W-:Y:S01]  /*5690*/  LOP3.LUT R219, R219, R218, RZ, 0x3c, !PT ;  /* 0x000000dadbdb7212 */ /* 0x000fe200078e3cff */
[----:B0-----:R-:W-:-:S03]  /*56a0*/  IMAD.WIDE R52, R60, 0x2, R224 ;  /* 0x000000023c347825 */ /* 0x001fc600078e02e0 */
[C---:B------:R-:W-:Y:S02]  /*56b0*/  LOP3.LUT R218, R219.reuse, R218, RZ, 0x3c, !PT ;  /* 0x000000dadbda7212 */ /* 0x040fe400078e3cff */
[----:B------:R0:W2:Y:S01]  /*56c0*/  @!P0 LDG.E.U16 R159, desc[UR8][R52.64] ;  /* 0x00000008349f8981 */ /* 0x0000a2000c1e1500 */
[----:B------:R-:W-:Y:S02]  /*56d0*/  IMAD.MOV.U32 R221, RZ, RZ, R220 ;  /* 0x000000ffffdd7224 */ /* 0x000fe400078e00dc */
[--C-:B------:R-:W-:Y:S01]  /*56e0*/  IMAD.MOV.U32 R220, RZ, RZ, R183.reuse ;  /* 0x000000ffffdc7224 */ /* 0x100fe200078e00b7 */
[----:B------:R-:W-:Y:S01]  /*56f0*/  PRMT R183, RZ, 0x7610, R183 ;  /* 0x00007610ffb77816 */ /* 0x000fe200000000b7 */
[----:B0-----:R-:W-:Y:S01]  /*5700*/  IMAD.WIDE R52, R60, 0x2, R222 ;  /* 0x000000023c347825 */ /* 0x001fe200078e02de */
[----:B------:R-:W-:-:S04]  /*5710*/  LOP3.LUT R219, R219, R218, RZ, 0x3c, !PT ;  /* 0x000000dadbdb7212 */ /* 0x000fc800078e3cff */
[----:B------:R0:W2:Y:S04]  /*5720*/  @!P0 LDG.E.U16 R158, desc[UR8][R52.64] ;  /* 0x00000008349e8981 */ /* 0x0000a8000c1e1500 */
[----:B------:R1:W-:Y:S01]  /*5730*/  STS.U16 [R82+UR4+0x1100], R176 ;  /* 0x001100b052007988 */ /* 0x0003e20008000404 */
[----:B0-----:R-:W-:Y:S01]  /*5740*/  IMAD.WIDE R52, R60, 0x2, R220 ;  /* 0x000000023c347825 */ /* 0x001fe200078e02dc */
[----:B-1----:R-:W-:-:S04]  /*5750*/  PRMT R176, RZ, 0x7610, R176 ;  /* 0x00007610ffb07816 */ /* 0x002fc800000000b0 */
[----:B------:R0:W2:Y:S01]  /*5760*/  @!P0 LDG.E.U16 R183, desc[UR8][R52.64] ;  /* 0x0000000834b78981 */ /* 0x0000a2000c1e1500 */
[----:B------:R-:W-:Y:S01]  /*5770*/  PRMT R179, RZ, 0x7610, R179 ;  /* 0x00007610ffb37816 */ /* 0x000fe200000000b3 */
[----:B0-----:R-:W-:-:S05]  /*5780*/  IMAD.WIDE R52, R60, 0x2, R218 ;  /* 0x000000023c347825 */ /* 0x001fca00078e02da */
[----:B------:R0:W2:Y:S04]  /*5790*/  @!P0 LDG.E.U16 R176, desc[UR8][R52.64] ;  /* 0x0000000834b08981 */ /* 0x0000a8000c1e1500 */
[----:B------:R1:W-:Y:S01]  /*57a0*/  STS.U16 [R82+UR4+0x180], R172 ;  /* 0x000180ac52007988 */ /* 0x0003e20008000404 */
[----:B0-----:R-:W-:Y:S01]  /*57b0*/  IMAD.WIDE R52, R60, 0x2, R192 ;  /* 0x000000023c347825 */ /* 0x001fe200078e02c0 */
[----:B-1----:R-:W-:-:S04]  /*57c0*/  PRMT R172, RZ, 0x7610, R172 ;  /* 0x00007610ffac7816 */ /* 0x002fc800000000ac */
        /* <DEDUP_REMOVED lines=8> */
[----:B------:R0:W2:Y:S01]  /*5850*/  @!P0 LDG.E.U16 R175, desc[UR8][R52.64] ;  /* 0x0000000834af8981 */ /* 0x0000a2000c1e1500 */
[----:B------:R-:W-:Y:S01]  /*5860*/  PRMT R171, RZ, 0x7610, R171 ;  /* 0x00007610ffab7816 */ /* 0x000fe200000000ab */
[----:B0-----:R-:W-:-:S05]  /*5870*/  IMAD.WIDE R52, R60, 0x2, R186 ;  /* 0x000000023c347825 */ /* 0x001fca00078e02ba */
        /* <DEDUP_REMOVED lines=9> */
[----:B------:R0:W2:Y:S04]  /*5910*/  @!P0 LDG.E.U16 R81, desc[UR8][R52.64] ;  /* 0x0000000834518981 */ /* 0x0000a8000c1e1500 */
[----:B------:R1:W-:Y:S01]  /*5920*/  STS.U16 [R82+UR4+0x1980], R87 ;  /* 0x0019805752007988 */ /* 0x0003e20008000404 */
[----:B0-----:R-:W-:Y:S01]  /*5930*/  IMAD.WIDE R52, R60, 0x2, R246 ;  /* 0x000000023c347825 */ /* 0x001fe200078e02f6 */
[----:B-1----:R-:W-:-:S04]  /*5940*/  PRMT R87, RZ, 0x7610, R87 ;  /* 0x00007610ff577816 */ /* 0x002fc80000000057 */
[----:B------:R0:W2:Y:S01]  /*5950*/  @!P0 LDG.E.U16 R169, desc[UR8][R52.64] ;  /* 0x0000000834a98981 */ /* 0x0000a2000c1e1500 */
[----:B------:R-:W-:Y:S01]  /*5960*/  PRMT R82, RZ, 0x7610, R82 ;  /* 0x00007610ff527816 */ /* 0x000fe20000000052 */
[----:B------:R-:W-:Y:S02]  /*5970*/  IMAD.MOV.U32 R241, RZ, RZ, R240 ;  /* 0x000000fffff17224 */ /* 0x000fe400078e00f0 */
[----:B0-----:R-:W-:-:S05]  /*5980*/  IMAD.WIDE R52, R60, 0x2, R244 ;  /* 0x000000023c347825 */ /* 0x001fca00078e02f4 */
[----:B------:R0:W2:Y:S01]  /*5990*/  @!P0 LDG.E.U16 R87, desc[UR8][R52.64] ;  /* 0x0000000834578981 */ /* 0x0000a2000c1e1500 */
[----:B------:R-:W-:Y:S01]  /*59a0*/  IMAD.MOV.U32 R240, RZ, RZ, R200 ;  /* 0x000000fffff07224 */ /* 0x000fe200078e00c8 */
[----:B------:R-:W-:Y:S01]  /*59b0*/  PRMT R83, RZ, 0x7610, R83 ;  /* 0x00007610ff537816 */ /* 0x000fe20000000053 */
[----:B0-----:R-:W-:-:S05]  /*59c0*/  IMAD.WIDE R52, R60, 0x2, R242 ;  /* 0x000000023c347825 */ /* 0x001fca00078e02f2 */
[----:B------:R0:W2:Y:S01]  /*59d0*/  @!P0 LDG.E.U16 R82, desc[UR8][R52.64] ;  /* 0x0000000834528981 */ /* 0x0000a2000c1e1500 */
[----:B------:R-:W-:Y:S02]  /*59e0*/  IMAD.MOV.U32 R239, RZ, RZ, R238 ;  /* 0x000000ffffef7224 */ /* 0x000fe400078e00ee */
[----:B0-----:R-:W-:-:S05]  /*59f0*/  IMAD.WIDE R52, R60, 0x2, R240 ;  /* 0x000000023c347825 */ /* 0x001fca00078e02f0 */
[----:B------:R0:W2:Y:S01]  /*5a00*/  @!P0 LDG.E.U16 R83, desc[UR8][R52.64] ;  /* 0x0000000834538981 */ /* 0x0000a2000c1e1500 */
[----:B------:R-:W-:Y:S01]  /*5a10*/  IMAD.MOV.U32 R238, RZ, RZ, R199 ;  /* 0x000000ffffee7224 */ /* 0x000fe200078e00c7 */
[----:B0-----:R-:W-:-:S03]  /*5a20*/  LOP3.LUT R52, R74, 0x20, RZ, 0x3c, !PT ;  /* 0x000000204a347812 */ /* 0x001fc600078e3cff */
[----:B------:R-:W-:Y:S02]  /*5a30*/  IMAD.WIDE R234, R60, 0x2, R238 ;  /* 0x000000023cea7825 */ /* 0x000fe400078e02ee */
[----:B------:R0:W-:Y:S02]  /*5a40*/  STS.U16 [R52+UR4+0x200], R84 ;  /* 0x0002005434007988 */ /* 0x0001e40008000404 */
[----:B------:R-:W-:Y:S02]  /*5a50*/  IMAD.MOV.U32 R237, RZ, RZ, R236 ;  /* 0x000000ffffed7224 */ /* 0x000fe400078e00ec */
[----:B------:R-:W-:Y:S01]  /*5a60*/  IMAD.MOV.U32 R236, RZ, RZ, R198 ;  /* 0x000000ffffec7224 */ /* 0x000fe200078e00c6 */
[----:B------:R1:W-:Y:S01]  /*5a70*/  STS.U16 [R52+UR4+0x280], R85 ;  /* 0x0002805534007988 */ /* 0x0003e20008000404 */
[----:B0-----:R-:W-:Y:S02]  /*5a80*/  PRMT R84, RZ, 0x7610, R84 ;  /* 0x00007610ff547816 */ /* 0x001fe40000000054 */
[----:B-1----:R-:W-:-:S04]  /*5a90*/  PRMT R85, RZ, 0x7610, R85 ;  /* 0x00007610ff557816 */ /* 0x002fc80000000055 */
[----:B------:R0:W2:Y:S02]  /*5aa0*/  @!P0 LDG.E.U16 R84, desc[UR8][R234.64] ;  /* 0x00000008ea548981 */ /* 0x0000a4000c1e1500 */
[----:B0-----:R-:W-:Y:S02]  /*5ab0*/  IMAD.WIDE R234, R60, 0x2, R236 ;  /* 0x000000023cea7825 */ /* 0x001fe400078e02ec */
[----:B------:R0:W-:Y:S04]  /*5ac0*/  STS.U16 [R52+UR4+0xa00], R80 ;  /* 0x000a005034007988 */ /* 0x0001e80008000404 */
[----:B------:R3:W2:Y:S02]  /*5ad0*/  @!P0 LDG.E.U16 R85, desc[UR8][R234.64] ;  /* 0x00000008ea558981 */ /* 0x0006a4000c1e1500 */
[----:B---3--:R-:W-:-:S02]  /*5ae0*/  IMAD.MOV.U32 R234, RZ, RZ, R142 ;  /* 0x000000ffffea7224 */ /* 0x008fc400078e008e */
[----:B------:R-:W3:Y:S04]  /*5af0*/  LDL.LU R142, [R1+0x60] ;  /* 0x00006000018e7983 */ /* 0x000ee80000300800 */
[----:B0-----:R-:W3:Y:S01]  /*5b00*/  LDL.LU R80, [R1+0x64] ;  /* 0x0000640001507983 */ /* 0x001ee20000300800 */
[----:B------:R-:W-:Y:S02]  /*5b10*/  IMAD.MOV.U32 R235, RZ, RZ, R197 ;  /* 0x000000ffffeb7224 */ /* 0x000fe400078e00c5 */
[----:B----4-:R-:W-:Y:S01]  /*5b20*/  IMAD.MOV.U32 R197, RZ, RZ, R196 ;  /* 0x000000ffffc57224 */ /* 0x010fe200078e00c4 */
[----:B------:R-:W4:Y:S01]  /*5b30*/  LDL.LU R200, [R1+0x68] ;  /* 0x0000680001c87983 */ /* 0x000f220000300800 */
[----:B--2---:R-:W-:-:S03]  /*5b40*/  IMAD.MOV.U32 R196, RZ, RZ, R143 ;  /* 0x000000ffffc47224 */ /* 0x004fc600078e008f */
[----:B------:R-:W2:Y:S04]  /*5b50*/  LDL.LU R53, [R1+0x6c] ;  /* 0x00006c0001357983 */ /* 0x000ea80000300800 */
[----:B------:R-:W4:Y:S04]  /*5b60*/  LDL.LU R143, [R1+0x1fc] ;  /* 0x0001fc00018f7983 */ /* 0x000f280000300800 */
[----:B------:R-:W2:Y:S01]  /*5b70*/  LDL.LU R202, [R1+0x1f8] ;  /* 0x0001f80001ca7983 */ /* 0x000ea20000300800 */
[----:B------:R-:W-:Y:S01]  /*5b80*/  PRMT R86, RZ, 0x7610, R86 ;  /* 0x00007610ff567816 */ /* 0x000fe20000000056 */
[----:B------:R-:W-:-:S02]  /*5b90*/  IMAD.WIDE R198, R60, 0x2, R234 ;  /* 0x000000023cc67825 */ /* 0x000fc400078e02ea */
[----:B------:R0:W-:Y:S04]  /*5ba0*/  STS.U16 [R52+UR4+0xa80], R79 ;  /* 0x000a804f34007988 */ /* 0x0001e80008000404 */
[----:B------:R1:W4:Y:S01]  /*5bb0*/  @!P0 LDG.E.U16 R86, desc[UR8][R198.64] ;  /* 0x00000008c6568981 */ /* 0x000322000c1e1500 */
[----:B0-----:R-:W-:Y:S01]  /*5bc0*/  PRMT R79, RZ, 0x7610, R79 ;  /* 0x00007610ff4f7816 */ /* 0x001fe2000000004f */
[C---:B-1----:R-:W-:Y:S02]  /*5bd0*/  IMAD.WIDE R198, R60.reuse, 0x2, R194 ;  /* 0x000000023cc67825 */ /* 0x042fe400078e02c2 */
[----:B------:R0:W-:Y:S04]  /*5be0*/  STS.U16 [R52+UR4+0x1200], R78 ;  /* 0x0012004e34007988 */ /* 0x0001e80008000404 */
[----:B------:R1:W4:Y:S01]  /*5bf0*/  @!P0 LDG.E.U16 R79, desc[UR8][R198.64] ;  /* 0x00000008c64f8981 */ /* 0x000322000c1e1500 */
[----:B0-----:R-:W-:Y:S01]  /*5c00*/  PRMT R78, RZ, 0x7610, R78 ;  /* 0x00007610ff4e7816 */ /* 0x001fe2000000004e */
[----:B-1----:R-:W-:-:S05]  /*5c10*/  IMAD.WIDE R198, R60, 0x2, R196 ;  /* 0x000000023cc67825 */ /* 0x002fca00078e02c4 */
[----:B------:R3:W4:Y:S02]  /*5c20*/  @!P0 LDG.E.U16 R78, desc[UR8][R198.64] ;  /* 0x00000008c64e8981 */ /* 0x000724000c1e1500 */
[----:B---3--:R-:W-:Y:S02]  /*5c30*/  IMAD.MOV.U32 R199, RZ, RZ, R142 ;  /* 0x000000ffffc77224 */ /* 0x008fe400078e008e */
[----:B------:R-:W3:Y:S01]  /*5c40*/  LDL.LU R142, [R1+0x200] ;  /* 0x00020000018e7983 */ /* 0x000ee20000300800 */
[----:B------:R-:W-:-:S03]  /*5c50*/  IMAD.MOV.U32 R198, RZ, RZ, R80 ;  /* 0x000000ffffc67224 */ /* 0x000fc600078e0050 */
[----:B------:R-:W3:Y:S04]  /*5c60*/  LDL.LU R80, [R1+0x204] ;  /* 0x0002040001507983 */ /* 0x000ee80000300800 */
[----:B------:R-:W3:Y:S04]  /*5c70*/  LDL.LU R207, [R1+0x208] ;  /* 0x0002080001cf7983 */ /* 0x000ee80000300800 */
[----:B------:R-:W3:Y:S04]  /*5c80*/  LDL.LU R206, [R1+0x20c] ;  /* 0x00020c0001ce7983 */ /* 0x000ee80000300800 */
[----:B------:R-:W3:Y:S01]  /*5c90*/  LDL.LU R209, [R1+0x210] ;  /* 0x0002100001d17983 */ /* 0x000ee20000300800 */
[----:B--2---:R-:W-:-:S03]  /*5ca0*/  IMAD.MOV.U32 R203, RZ, RZ, R202 ;  /* 0x000000ffffcb7224 */ /* 0x004fc600078e00ca */
[----:B------:R-:W2:Y:S01]  /*5cb0*/  LDL.LU R208, [R1+0x214] ;  /* 0x0002140001d07983 */ /* 0x000ea20000300800 */
[----:B----4-:R-:W-:-:S03]  /*5cc0*/  IMAD.MOV.U32 R202, RZ, RZ, R143 ;  /* 0x000000ffffca7224 */ /* 0x010fc600078e008f */
[----:B------:R-:W4:Y:S04]  /*5cd0*/  LDL.LU R210, [R1+0x218] ;  /* 0x0002180001d27983 */ /* 0x000f280000300800 */
[----:B------:R-:W2:Y:S01]  /*5ce0*/  LDL.LU R143, [R1+0x21c] ;  /* 0x00021c00018f7983 */ /* 0x000ea20000300800 */
[----:B------:R-:W-:-:S03]  /*5cf0*/  IMAD.WIDE R204, R60, 0x2, R198 ;  /* 0x000000023ccc7825 */ /* 0x000fc600078e02c6 */
[----:B------:R0:W-:Y:S01]  /*5d00*/  STS.U16 [R52+UR4+0x1280], R77 ;  /* 0x0012804d34007988 */ /* 0x0001e20008000404 */
[----:B------:R-:W-:Y:S02]  /*5d10*/  IMAD.MOV.U32 R201, RZ, RZ, R200 ;  /* 0x000000ffffc97224 */ /* 0x000fe400078e00c8 */
[----:B------:R-:W-:Y:S01]  /*5d20*/  IMAD.MOV.U32 R200, RZ, RZ, R53 ;  /* 0x000000ffffc87224 */ /* 0x000fe200078e0035 */
[----:B------:R1:W-:Y:S01]  /*5d30*/  STS.U16 [R52+UR4+0x1a00], R76 ;  /* 0x001a004c34007988 */ /* 0x0003e20008000404 */
[----:B0-----:R-:W-:Y:S02]  /*5d40*/  PRMT R77, RZ, 0x7610, R77 ;  /* 0x00007610ff4d7816 */ /* 0x001fe4000000004d */
[----:B-1----:R-:W-:-:S04]  /*5d50*/  PRMT R76, RZ, 0x7610, R76 ;  /* 0x00007610ff4c7816 */ /* 0x002fc8000000004c */
[----:B------:R0:W2:Y:S04]  /*5d60*/  @!P0 LDG.E.U16 R77, desc[UR8][R204.64] ;  /* 0x00000008cc4d8981 */ /* 0x0000a8000c1e1500 */
[----:B------:R1:W-:Y:S01]  /*5d70*/  STS.U16 [R52+UR4+0x1a80], R75 ;  /* 0x001a804b34007988 */ /* 0x0003e20008000404 */
[----:B0-----:R-:W-:Y:S01]  /*5d80*/  IMAD.WIDE R204, R60, 0x2, R200 ;  /* 0x000000023ccc7825 */ /* 0x001fe200078e02c8 */
[----:B-1----:R-:W-:-:S04]  /*5d90*/  PRMT R75, RZ, 0x7610, R75 ;  /* 0x00007610ff4b7816 */ /* 0x002fc8000000004b */
[----:B------:R0:W2:Y:S02]  /*5da0*/  @!P0 LDG.E.U16 R76, desc[UR8][R204.64] ;  /* 0x00000008cc4c8981 */ /* 0x0000a4000c1e1500 */
[----:B0-----:R-:W-:-:S05]  /*5db0*/  IMAD.WIDE R204, R60, 0x2, R202 ;  /* 0x000000023ccc7825 */ /* 0x001fca00078e02ca */
[----:B------:R3:W2:Y:S01]  /*5dc0*/  @!P0 LDG.E.U16 R75, desc[UR8][R204.64] ;  /* 0x00000008cc4b8981 */ /* 0x0006a2000c1e1500 */
[----:B------:R-:W-:-:S05]  /*5dd0*/  LOP3.LUT R53, R74, 0x30, RZ, 0x3c, !PT ;  /* 0x000000304a357812 */ /* 0x000fca00078e3cff */
[----:B------:R0:W-:Y:S04]  /*5de0*/  STS.U16 [R53+UR4+0x380], R54 ;  /* 0x0003803635007988 */ /* 0x0001e80008000404 */
[----:B------:R1:W-:Y:S01]  /*5df0*/  STS.U16 [R53+UR4+0xb00], R55 ;  /* 0x000b003735007988 */ /* 0x0003e20008000404 */
[----:B0-----:R-:W-:Y:S02]  /*5e00*/  PRMT R54, RZ, 0x7610, R54 ;  /* 0x00007610ff367816 */ /* 0x001fe40000000036 */
[----:B-1----:R-:W-:Y:S01]  /*5e10*/  PRMT R55, RZ, 0x7610, R55 ;  /* 0x00007610ff377816 */ /* 0x002fe20000000037 */
[----:B------:R0:W-:Y:S04]  /*5e20*/  STS.U16 [R53+UR4+0xb80], R56 ;  /* 0x000b803835007988 */ /* 0x0001e80008000404 */
[----:B------:R1:W-:Y:S01]  /*5e30*/  STS.U16 [R53+UR4+0x1300], R57 ;  /* 0x0013003935007988 */ /* 0x0003e20008000404 */
[----:B0-----:R-:W-:-:S02]  /*5e40*/  PRMT R56, RZ, 0x7610, R56 ;  /* 0x00007610ff387816 */ /* 0x001fc40000000038 */
[----:B-1----:R-:W-:Y:S01]  /*5e50*/  PRMT R57, RZ, 0x7610, R57 ;  /* 0x00007610ff397816 */ /* 0x002fe20000000039 */
[----:B---3--:R-:W-:Y:S02]  /*5e60*/  IMAD.MOV.U32 R205, RZ, RZ, R142 ;  /* 0x000000ffffcd7224 */ /* 0x008fe400078e008e */
[----:B------:R-:W3:Y:S01]  /*5e70*/  LDL.LU R142, [R1+0x220] ;  /* 0x00022000018e7983 */ /* 0x000ee20000300800 */
[----:B------:R-:W-:-:S03]  /*5e80*/  IMAD.MOV.U32 R204, RZ, RZ, R80 ;  /* 0x000000ffffcc7224 */ /* 0x000fc600078e0050 */
[----:B------:R-:W3:Y:S01]  /*5e90*/  LDL.LU R80, [R1+0x224] ;  /* 0x0002240001507983 */ /* 0x000ee20000300800 */
[----:B------:R-:W-:-:S05]  /*5ea0*/  IMAD.WIDE R212, R60, 0x2, R204 ;  /* 0x000000023cd47825 */ /* 0x000fca00078e02cc */
[----:B------:R0:W3:Y:S02]  /*5eb0*/  @!P0 LDG.E.U16 R54, desc[UR8][R212.64] ;  /* 0x00000008d4368981 */ /* 0x0000e4000c1e1500 */
[----:B0-----:R-:W-:-:S05]  /*5ec0*/  IMAD.WIDE R212, R60, 0x2, R206 ;  /* 0x000000023cd47825 */ /* 0x001fca00078e02ce */
[----:B------:R0:W3:Y:S01]  /*5ed0*/  @!P0 LDG.E.U16 R55, desc[UR8][R212.64] ;  /* 0x00000008d4378981 */ /* 0x0000e2000c1e1500 */
[----:B----4-:R-:W-:Y:S02]  /*5ee0*/  IMAD.MOV.U32 R211, RZ, RZ, R210 ;  /* 0x000000ffffd37224 */ /* 0x010fe400078e00d2 */
[----:B--2---:R-:W-:Y:S02]  /*5ef0*/  IMAD.MOV.U32 R210, RZ, RZ, R143 ;  /* 0x000000ffffd27224 */ /* 0x004fe400078e008f */
[----:B0-----:R-:W-:-:S05]  /*5f00*/  IMAD.WIDE R212, R60, 0x2, R208 ;  /* 0x000000023cd47825 */ /* 0x001fca00078e02d0 */
[----:B------:R0:W2:Y:S02]  /*5f10*/  @!P0 LDG.E.U16 R56, desc[UR8][R212.64] ;  /* 0x00000008d4388981 */ /* 0x0000a4000c1e1500 */
[----:B0-----:R-:W-:-:S05]  /*5f20*/  IMAD.WIDE R212, R60, 0x2, R210 ;  /* 0x000000023cd47825 */ /* 0x001fca00078e02d2 */
[----:B------:R3:W4:Y:S04]  /*5f30*/  @!P0 LDG.E.U16 R57, desc[UR8][R212.64] ;  /* 0x00000008d4398981 */ /* 0x000728000c1e1500 */
[----:B------:R0:W-:Y:S02]  /*5f40*/  STS.U16 [R53+UR4+0x300], R58 ;  /* 0x0003003a35007988 */ /* 0x0001e40008000404 */
[----:B0-----:R-:W-:Y:S02]  /*5f50*/  PRMT R58, RZ, 0x7610, R58 ;  /* 0x00007610ff3a7816 */ /* 0x001fe4000000003a */
[----:B------:R0:W-:Y:S01]  /*5f60*/  STS.U16 [R53+UR4+0x1380], R59 ;  /* 0x0013803b35007988 */ /* 0x0001e20008000404 */
[----:B------:R-:W-:Y:S02]  /*5f70*/  LOP3.LUT R74, R74, 0x40, RZ, 0x3c, !PT ;  /* 0x000000404a4a7812 */ /* 0x000fe400078e3cff */
[----:B0-----:R-:W-:-:S05]  /*5f80*/  LOP3.LUT R59, R168, 0x3f, RZ, 0xc0, !PT ;  /* 0x0000003fa83b7812 */ /* 0x001fca00078ec0ff */
[----:B------:R-:W-:Y:S01]  /*5f90*/  IMAD.SHL.U32 R59, R59, 0x2, RZ ;  /* 0x000000023b3b7824 */ /* 0x000fe200078e00ff */
[----:B------:R-:W-:Y:S04]  /*5fa0*/  STS.U16 [R53+UR4+0x1b00], R67 ;  /* 0x001b004335007988 */ /* 0x000fe80008000404 */
[----:B------:R-:W-:Y:S04]  /*5fb0*/  STS.U16 [R53+UR4+0x1b80], R73 ;  /* 0x001b804935007988 */ /* 0x000fe80008000404 */
[----:B------:R0:W-:Y:S04]  /*5fc0*/  STS.U16 [R74+UR4+0x400], R160 ;  /* 0x000400a04a007988 */ /* 0x0001e80008000404 */
[----:B------:R-:W-:Y:S04]  /*5fd0*/  STS.U16 [R74+UR4+0x480], R161 ;  /* 0x000480a14a007988 */ /* 0x000fe80008000404 */
[----:B------:R-:W-:Y:S04]  /*5fe0*/  STS.U16 [R74+UR4+0xc00], R72 ;  /* 0x000c00484a007988 */ /* 0x000fe80008000404 */
[----:B------:R-:W-:Y:S04]  /*5ff0*/  STS.U16 [R74+UR4+0xc80], R71 ;  /* 0x000c80474a007988 */ /* 0x000fe80008000404 */
[----:B------:R-:W-:Y:S04]  /*6000*/  STS.U16 [R74+UR4+0x1400], R70 ;  /* 0x001400464a007988 */ /* 0x000fe80008000404 */
[----:B------:R-:W-:Y:S04]  /*6010*/  STS.U16 [R74+UR4+0x1480], R69 ;  /* 0x001480454a007988 */ /* 0x000fe80008000404 */
[----:B------:R-:W-:Y:S04]  /*6020*/  STS.U16 [R74+UR4+0x1c00], R68 ;  /* 0x001c00444a007988 */ /* 0x000fe80008000404 */
[----:B------:R-:W-:Y:S01]  /*6030*/  STS.U16 [R74+UR4+0x1c80], R66 ;  /* 0x001c80424a007988 */ /* 0x000fe20008000404 */
[----:B---3--:R-:W-:-:S02]  /*6040*/  IMAD.MOV.U32 R213, RZ, RZ, R142 ;  /* 0x000000ffffd57224 */ /* 0x008fc400078e008e */
[----:B------:R-:W-:-:S04]  /*6050*/  IMAD.MOV.U32 R212, RZ, RZ, R80 ;  /* 0x000000ffffd47224 */ /* 0x000fc800078e0050 */
[----:B------:R-:W-:-:S05]  /*6060*/  IMAD.WIDE R142, R60, 0x2, R212 ;  /* 0x000000023c8e7825 */ /* 0x000fca00078e02d4 */
[----:B------:R-:W3:Y:S01]  /*6070*/  @!P0 LDG.E.U16 R58, desc[UR8][R142.64] ;  /* 0x000000088e3a8981 */ /* 0x000ee2000c1e1500 */
[----:B------:R-:W-:-:S05]  /*6080*/  LOP3.LUT R60, R59, 0x50, RZ, 0x3c, !PT ;  /* 0x000000503b3c7812 */ /* 0x000fca00078e3cff */
[----:B------:R-:W-:Y:S04]  /*6090*/  STS.U16 [R60+UR4+0x500], R162 ;  /* 0x000500a23c007988 */ /* 0x000fe80008000404 */
[----:B------:R-:W-:Y:S04]  /*60a0*/  STS.U16 [R60+UR4+0x580], R163 ;  /* 0x000580a33c007988 */ /* 0x000fe80008000404 */
[----:B------:R-:W-:Y:S04]  /*60b0*/  STS.U16 [R60+UR4+0xd00], R144 ;  /* 0x000d00903c007988 */ /* 0x000fe80008000404 */
[----:B------:R-:W-:Y:S04]  /*60c0*/  STS.U16 [R60+UR4+0xd80], R145 ;  /* 0x000d80913c007988 */ /* 0x000fe80008000404 */
[----:B------:R-:W-:Y:S04]  /*60d0*/  STS.U16 [R60+UR4+0x1500], R146 ;  /* 0x001500923c007988 */ /* 0x000fe80008000404 */
[----:B------:R-:W-:Y:S04]  /*60e0*/  STS.U16 [R60+UR4+0x1580], R147 ;  /* 0x001580933c007988 */ /* 0x000fe80008000404 */
[----:B------:R-:W-:Y:S04]  /*60f0*/  STS.U16 [R60+UR4+0x1d00], R65 ;  /* 0x001d00413c007988 */ /* 0x000fe80008000404 */
[----:B------:R1:W-:Y:S01]  /*6100*/  STS.U16 [R60+UR4+0x1d80], R64 ;  /* 0x001d80403c007988 */ /* 0x0003e20008000404 */
[----:B------:R-:W-:-:S03]  /*6110*/  LOP3.LUT R80, R168, 0x7, RZ, 0xc0, !PT ;  /* 0x00000007a8507812 */ /* 0x000fc600078ec0ff */
[----:B------:R-:W3:Y:S04]  /*6120*/  LDL.LU.64 R142, [R1+0x2f0] ;  /* 0x0002f000018e7983 */ /* 0x000ee80000300a00 */
[----:B0-----:R-:W3:Y:S01]  /*6130*/  LDL.LU R160, [R1+0x2ec] ;  /* 0x0002ec0001a07983 */ /* 0x001ee20000300800 */
[----:B-1----:R-:W-:-:S03]  /*6140*/  LOP3.LUT R60, R59, 0x60, RZ, 0x3c, !PT ;  /* 0x000000603b3c7812 */ /* 0x002fc600078e3cff */
[----:B------:R-:W3:Y:S04]  /*6150*/  LDL.LU R161, [R1+0x2e8] ;  /* 0x0002e80001a17983 */ /* 0x000ee80000300800 */
[----:B------:R0:W-:Y:S04]  /*6160*/  STS.U16 [R60+UR4+0x1e00], R62 ;  /* 0x001e003e3c007988 */ /* 0x0001e80008000404 */
[----:B------:R1:W-:Y:S04]  /*6170*/  STS.U16 [R60+UR4+0x1e80], R61 ;  /* 0x001e803d3c007988 */ /* 0x0003e80008000404 */
[----:B------:R-:W-:Y:S01]  /*6180*/  STS.U16 [R60+UR4+0x600], R148 ;  /* 0x000600943c007988 */ /* 0x000fe20008000404 */
[----:B0-----:R-:W-:-:S03]  /*6190*/  IMAD.SHL.U32 R62, R168, 0x2, RZ ;  /* 0x00000002a83e7824 */ /* 0x001fc600078e00ff */
[----:B------:R-:W-:Y:S01]  /*61a0*/  STS.U16 [R60+UR4+0x680], R149 ;  /* 0x000680953c007988 */ /* 0x000fe20008000404 */
[----:B-1----:R-:W-:-:S03]  /*61b0*/  IMAD.SHL.U32 R61, R168, 0x8, RZ ;  /* 0x00000008a83d7824 */ /* 0x002fc600078e00ff */
[----:B------:R-:W-:Y:S04]  /*61c0*/  STS.U16 [R60+UR4+0xe00], R150 ;  /* 0x000e00963c007988 */ /* 0x000fe80008000404 */
[----:B------:R-:W-:Y:S04]  /*61d0*/  STS.U16 [R60+UR4+0xe80], R151 ;  /* 0x000e80973c007988 */ /* 0x000fe80008000404 */
[----:B------:R-:W-:Y:S04]  /*61e0*/  STS.U16 [R60+UR4+0x1600], R152 ;  /* 0x001600983c007988 */ /* 0x000fe80008000404 */
[----:B------:R0:W-:Y:S01]  /*61f0*/  STS.U16 [R60+UR4+0x1680], R63 ;  /* 0x0016803f3c007988 */ /* 0x0001e20008000404 */
[----:B------:R-:W-:-:S03]  /*6200*/  LOP3.LUT R61, R61, 0x30, RZ, 0xc0, !PT ;  /* 0x000000303d3d7812 */ /* 0x000fc600078ec0ff */
[----:B------:R-:W3:Y:S04]  /*6210*/  LDL.LU R162, [R1+0x2e4] ;  /* 0x0002e40001a27983 */ /* 0x000ee80000300800 */
[----:B------:R-:W3:Y:S01]  /*6220*/  LDL.LU R163, [R1+0x2e0] ;  /* 0x0002e00001a37983 */ /* 0x000ee20000300800 */
[----:B0-----:R-:W-:Y:S01]  /*6230*/  LOP3.LUT R60, R62, 0x10, RZ, 0xc0, !PT ;  /* 0x000000103e3c7812 */ /* 0x001fe200078ec0ff */
[----:B------:R-:W-:Y:S02]  /*6240*/  IMAD R63, R80, 0x110, RZ ;  /* 0x00000110503f7824 */ /* 0x000fe400078e02ff */
[----:B------:R-:W3:Y:S01]  /*6250*/  LDL.LU R144, [R1+0x2dc] ;  /* 0x0002dc0001907983 */ /* 0x000ee20000300800 */
[----:B------:R-:W-:Y:S01]  /*6260*/  LOP3.LUT R60, R60, 0x20, R168, 0xf8, !PT ;  /* 0x000000203c3c7812 */ /* 0x000fe200078ef8a8 */
[----:B------:R-:W-:-:S02]  /*6270*/  IMAD.SHL.U32 R168, R168, 0x80, RZ ;  /* 0x00000080a8a87824 */ /* 0x000fc400078e00ff */
[----:B------:R-:W3:Y:S01]  /*6280*/  LDL.LU R145, [R1+0x2d8] ;  /* 0x0002d80001917983 */ /* 0x000ee20000300800 */
[----:B------:R-:W-:Y:S01]  /*6290*/  IMAD R80, R80, 0x40, R61 ;  /* 0x0000004050507824 */ /* 0x000fe200078e023d */
[----:B------:R-:W-:Y:S02]  /*62a0*/  LOP3.LUT R60, R63, R60, RZ, 0x3c, !PT ;  /* 0x0000003c3f3c7212 */ /* 0x000fe400078e3cff */
[----:B------:R-:W3:Y:S01]  /*62b0*/  LDL.LU R146, [R1+0x2d4] ;  /* 0x0002d40001927983 */ /* 0x000ee20000300800 */
[----:B------:R-:W-:-:S03]  /*62c0*/  LOP3.LUT R61, R59, 0x70, RZ, 0x3c, !PT ;  /* 0x000000703b3d7812 */ /* 0x000fc600078e3cff */
[----:B------:R-:W3:Y:S01]  /*62d0*/  LDL.LU R147, [R1+0x2d0] ;  /* 0x0002d00001937983 */ /* 0x000ee20000300800 */
[----:B------:R-:W-:-:S03]  /*62e0*/  LOP3.LUT R168, R60, 0x800, R168, 0xf8, !PT ;  /* 0x000008003ca87812 */ /* 0x000fc600078ef8a8 */
[----:B------:R-:W3:Y:S01]  /*62f0*/  LDL.LU R148, [R1+0x2cc] ;  /* 0x0002cc0001947983 */ /* 0x000ee20000300800 */
[----:B------:R-:W-:-:S03]  /*6300*/  LOP3.LUT R60, R59, 0x10, RZ, 0x3c, !PT ;  /* 0x000000103b3c7812 */ /* 0x000fc600078e3cff */
[----:B------:R-:W3:Y:S04]  /*6310*/  LDL.LU R149, [R1+0x2c8] ;  /* 0x0002c80001957983 */ /* 0x000ee80000300800 */
[----:B------:R-:W3:Y:S04]  /*6320*/  LDL.LU R150, [R1+0x2c4] ;  /* 0x0002c40001967983 */ /* 0x000ee80000300800 */
[----:B------:R-:W3:Y:S04]  /*6330*/  LDL.LU R151, [R1+0x2c0] ;  /* 0x0002c00001977983 */ /* 0x000ee80000300800 */
[----:B------:R-:W3:Y:S04]  /*6340*/  LDL.LU R152, [R1+0x2bc] ;  /* 0x0002bc0001987983 */ /* 0x000ee80000300800 */
[----:B------:R0:W-:Y:S04]  /*6350*/  STS.U16 [R61+UR4+0x700], R153 ;  /* 0x000700993d007988 */ /* 0x0001e80008000404 */
[----:B------:R1:W-:Y:S04]  /*6360*/  STS.U16 [R61+UR4+0x780], R154 ;  /* 0x0007809a3d007988 */ /* 0x0003e80008000404 */
[----:B------:R2:W-:Y:S04]  /*6370*/  STS.U16 [R61+UR4+0xf00], R155 ;  /* 0x000f009b3d007988 */ /* 0x0005e80008000404 */
[----:B0-----:R-:W3:Y:S04]  /*6380*/  LDL.LU R153, [R1+0x2b8] ;  /* 0x0002b80001997983 */ /* 0x001ee80000300800 */
[----:B-1----:R-:W3:Y:S04]  /*6390*/  LDL.LU R154, [R1+0x2b4] ;  /* 0x0002b400019a7983 */ /* 0x002ee80000300800 */
[----:B------:R0:W-:Y:S04]  /*63a0*/  STS.U16 [R61+UR4+0xf80], R156 ;  /* 0x000f809c3d007988 */ /* 0x0001e80008000404 */
[----:B------:R1:W-:Y:S04]  /*63b0*/  STS.U16 [R61+UR4+0x1700], R157 ;  /* 0x0017009d3d007988 */ /* 0x0003e80008000404 */
[----:B------:R-:W-:Y:S04]  /*63c0*/  STS.U16 [R61+UR4+0x1780], R180 ;  /* 0x001780b43d007988 */ /* 0x000fe80008000404 */
[----:B------:R-:W-:Y:S04]  /*63d0*/  STS.U16 [R61+UR4+0x1f00], R178 ;  /* 0x001f00b23d007988 */ /* 0x000fe80008000404 */
[----:B------:R-:W-:Y:S04]  /*63e0*/  STS.U16 [R61+UR4+0x1f80], R177 ;  /* 0x001f80b13d007988 */ /* 0x000fe80008000404 */
[----:B--2---:R-:W2:Y:S04]  /*63f0*/  LDL.LU R155, [R1+0x2b0] ;  /* 0x0002b000019b7983 */ /* 0x004ea80000300800 */
[----:B------:R-:W-:Y:S04]  /*6400*/  STS.U16 [R59+UR4+0x2200], R174 ;  /* 0x002200ae3b007988 */ /* 0x000fe80008000404 */
[----:B------:R-:W-:Y:S04]  /*6410*/  STS.U16 [R59+UR4+0x2000], R176 ;  /* 0x002000b03b007988 */ /* 0x000fe80008000404 */
[----:B------:R-:W-:Y:S04]  /*6420*/  STS.U16 [R59+UR4+0x2a00], R172 ;  /* 0x002a00ac3b007988 */ /* 0x000fe80008000404 */
[----:B------:R-:W-:Y:S04]  /*6430*/  STS.U16 [R59+UR4+0x2800], R170 ;  /* 0x002800aa3b007988 */ /* 0x000fe80008000404 */
[----:B------:R-:W-:Y:S04]  /*6440*/  STS.U16 [R59+UR4+0x2600], R82 ;  /* 0x002600523b007988 */ /* 0x000fe80008000404 */
[----:B------:R-:W-:Y:S04]  /*6450*/  STS.U16 [R59+UR4+0x2400], R86 ;  /* 0x002400563b007988 */ /* 0x000fe80008000404 */
[----:B------:R-:W-:Y:S04]  /*6460*/  STS.U16 [R59+UR4+0x2c00], R77 ;  /* 0x002c004d3b007988 */ /* 0x000fe80008000404 */
[----:B------:R-:W-:Y:S04]  /*6470*/  STS.U16 [R59+UR4+0x2e00], R55 ;  /* 0x002e00373b007988 */ /* 0x000fe80008000404 */
[----:B0-----:R-:W2:Y:S04]  /*6480*/  LDL.LU R156, [R1+0x2ac] ;  /* 0x0002ac00019c7983 */ /* 0x001ea80000300800 */
        /* <DEDUP_REMOVED lines=8> */
[----:B-1----:R-:W2:Y:S04]  /*6510*/  LDL.LU R157, [R1+0x2a8] ;  /* 0x0002a800019d7983 */ /* 0x002ea80000300800 */
[----:B------:R0:W-:Y:S04]  /*6520*/  STS.U16 [R52+UR4+0x2100], R158 ;  /* 0x0021009e34007988 */ /* 0x0001e80008000404 */
[----:B------:R-:W-:Y:S04]  /*6530*/  STS.U16 [R52+UR4+0x2300], R182 ;  /* 0x002300b634007988 */ /* 0x000fe80008000404 */
[----:B------:R-:W-:Y:S04]  /*6540*/  STS.U16 [R52+UR4+0x2500], R84 ;  /* 0x0025005434007988 */ /* 0x000fe80008000404 */
[----:B------:R-:W-:Y:S04]  /*6550*/  STS.U16 [R52+UR4+0x2700], R169 ;  /* 0x002700a934007988 */ /* 0x000fe80008000404 */
[----:B------:R-:W-:Y:S04]  /*6560*/  STS.U16 [R52+UR4+0x2900], R173 ;  /* 0x002900ad34007988 */ /* 0x000fe80008000404 */
[----:B------:R-:W-:Y:S04]  /*6570*/  STS.U16 [R52+UR4+0x2b00], R79 ;  /* 0x002b004f34007988 */ /* 0x000fe80008000404 */
[----:B------:R-:W-:Y:S04]  /*6580*/  STS.U16 [R52+UR4+0x2d00], R75 ;  /* 0x002d004b34007988 */ /* 0x000fe80008000404 */
[----:B----4-:R-:W-:Y:S04]  /*6590*/  STS.U16 [R52+UR4+0x2f00], R57 ;  /* 0x002f003934007988 */ /* 0x010fe80008000404 */
[----:B0-----:R-:W4:Y:S04]  /*65a0*/  LDL.LU R158, [R1+0x2a4] ;  /* 0x0002a400019e7983 */ /* 0x001f280000300800 */
[----:B------:R0:W-:Y:S04]  /*65b0*/  STS.U16 [R53+UR4+0x2180], R159 ;  /* 0x0021809f35007988 */ /* 0x0001e80008000404 */
[----:B0-----:R-:W4:Y:S01]  /*65c0*/  LDL.LU R159, [R1+0x2a0] ;  /* 0x0002a000019f7983 */ /* 0x001f220000300800 */
[----:B------:R-:W0:Y:S03]  /*65d0*/  S2UR UR6, SR_CgaCtaId ;  /* 0x00000000000679c3 */ /* 0x000e260000008800 */
[----:B------:R-:W-:Y:S04]  /*65e0*/  STS.U16 [R53+UR4+0x2380], R181 ;  /* 0x002380b535007988 */ /* 0x000fe80008000404 */
[----:B------:R-:W-:Y:S04]  /*65f0*/  STS.U16 [R53+UR4+0x2580], R83 ;  /* 0x0025805335007988 */ /* 0x000fe80008000404 */
[----:B------:R-:W-:Y:S04]  /*6600*/  STS.U16 [R53+UR4+0x2780], R81 ;  /* 0x0027805135007988 */ /* 0x000fe80008000404 */
[----:B------:R-:W-:Y:S04]  /*6610*/  STS.U16 [R53+UR4+0x2980], R175 ;  /* 0x002980af35007988 */ /* 0x000fe80008000404 */
[----:B------:R-:W-:Y:S04]  /*6620*/  STS.U16 [R53+UR4+0x2b80], R78 ;  /* 0x002b804e35007988 */ /* 0x000fe80008000404 */
[----:B------:R-:W-:Y:S04]  /*6630*/  STS.U16 [R53+UR4+0x2d80], R54 ;  /* 0x002d803635007988 */ /* 0x000fe80008000404 */
[----:B---3--:R-:W-:Y:S01]  /*6640*/  STS.U16 [R53+UR4+0x2f80], R58 ;  /* 0x002f803a35007988 */ /* 0x008fe20008000404 */
[----:B------:R-:W-:-:S02]  /*6650*/  UMOV UR5, 0x400 ;  /* 0x0000040000057882 */ /* 0x000fc40000000000 */
[----:B0-----:R-:W-:Y:S01]  /*6660*/  ULEA UR5, UR6, UR5, 0x18 ;  /* 0x0000000506057291 */ /* 0x001fe2000f8ec03f */
[----:B------:R-:W-:Y:S01]  /*6670*/  BAR.SYNC.DEFER_BLOCKING 0x0 ;  /* 0x0000000000007b1d */ /* 0x000fe20000010000 */
[----:B------:R-:W-:-:S07]  /*6680*/  LOP3.LUT R80, R80, 0x30, R62, 0x78, !PT ;  /* 0x0000003050507812 */ /* 0x000fce00078e783e */
[----:B------:R-:W-:Y:S04]  /*6690*/  LDSM.16.MT88.4 R180, [R168+UR5] ;  /* 0x00000005a8b4783b */ /* 0x000fe80008004200 */
[----:B------:R-:W0:Y:S01]  /*66a0*/  LDSM.16.M88.4 R76, [R80+UR5+0x2c00] ;  /* 0x002c0005504c783b */ /* 0x000e220008000200 */
[----:B------:R-:W-:-:S03]  /*66b0*/  LOP3.LUT R252, R168, 0x40, RZ, 0x3c, !PT ;  /* 0x00000040a8fc7812 */ /* 0x000fc600078e3cff */
[----:B------:R-:W1:Y:S04]  /*66c0*/  LDSM.16.M88.4 R52, [R80+UR5+0x2000] ;  /* 0x002000055034783b */ /* 0x000e680008000200 */
[----:B------:R-:W3:Y:S04]  /*66d0*/  LDSM.16.M88.4 R56, [R80+UR5+0x2200] ;  /* 0x002200055038783b */ /* 0x000ee80008000200 */
[----:B------:R-:W3:Y:S04]  /*66e0*/  LDSM.16.M88.4 R60, [R80+UR5+0x2400] ;  /* 0x00240005503c783b */ /* 0x000ee80008000200 */
[----:B------:R-:W3:Y:S04]  /*66f0*/  LDSM.16.M88.4 R64, [R80+UR5+0x2600] ;  /* 0x002600055040783b */ /* 0x000ee80008000200 */
[----:B------:R-:W3:Y:S04]  /*6700*/  LDSM.16.M88.4 R68, [R80+UR5+0x2800] ;  /* 0x002800055044783b */ /* 0x000ee80008000200 */
[----:B------:R-:W3:Y:S04]  /*6710*/  LDSM.16.M88.4 R72, [R80+UR5+0x2a00] ;  /* 0x002a00055048783b */ /* 0x000ee80008000200 */
[----:B------:R-:W3:Y:S04]  /*6720*/  LDSM.16.M88.4 R80, [R80+UR5+0x2e00] ;  /* 0x002e00055050783b */ /* 0x000ee80008000200 */
[----:B------:R-:W3:Y:S04]  /*6730*/  LDSM.16.MT88.4 R172, [R252+UR5] ;  /* 0x00000005fcac783b */ /* 0x000ee80008004200 */
[----:B------:R-:W3:Y:S01]  /*6740*/  LDSM.16.MT88.4 R84, [R168+UR5+0x80] ;  /* 0x00008005a854783b */ /* 0x000ee20008004200 */
[C---:B0-----:R-:W-:Y:S03]  /*6750*/  HMMA.16816.F32.BF16 R176, R180.reuse, R76, R24 ;  /* 0x0000004cb4b0723c */ /* 0x041fe60000041818 */
[----:B------:R-:W0:Y:S03]  /*6760*/  LDSM.16.MT88.4 R24, [R252+UR5+0x80] ;  /* 0x00008005fc18783b */ /* 0x000e260008004200 */
[C---:B-1----:R-:W-:Y:S06]  /*6770*/  HMMA.16816.F32.BF16 R48, R180.reuse, R52, R48 ;  /* 0x00000034b430723c */ /* 0x042fec0000041830 */
[C---:B---3--:R-:W-:Y:S06]  /*6780*/  HMMA.16816.F32.BF16 R44, R180.reuse, R56, R44 ;  /* 0x00000038b42c723c */ /* 0x048fec000004182c */
[C---:B------:R-:W-:Y:S06]  /*6790*/  HMMA.16816.F32.BF16 R40, R180.reuse, R60, R40 ;  /* 0x0000003cb428723c */ /* 0x040fec0000041828 */
[C---:B------:R-:W-:Y:S06]  /*67a0*/  HMMA.16816.F32.BF16 R36, R180.reuse, R64, R36 ;  /* 0x00000040b424723c */ /* 0x040fec0000041824 */
[C---:B------:R-:W-:Y:S06]  /*67b0*/  HMMA.16816.F32.BF16 R32, R180.reuse, R68, R32 ;  /* 0x00000044b420723c */ /* 0x040fec0000041820 */
[C---:B------:R-:W-:Y:S06]  /*67c0*/  HMMA.16816.F32.BF16 R28, R180.reuse, R72, R28 ;  /* 0x00000048b41c723c */ /* 0x040fec000004181c */
[----:B------:R-:W-:Y:S01]  /*67d0*/  HMMA.16816.F32.BF16 R20, R180, R80, R20 ;  /* 0x00000050b414723c */ /* 0x000fe20000041814 */
[----:B------:R-:W1:Y:S04]  /*67e0*/  LDSM.16.MT88.4 R180, [R168+UR5+0x1000] ;  /* 0x00100005a8b4783b */ /* 0x000e680008004200 */
[----:B------:R-:W-:Y:S01]  /*67f0*/  LDSM.16.MT88.4 R168, [R168+UR5+0x1080] ;  /* 0x00108005a8a8783b */ /* 0x000fe20008004200 */
[C---:B------:R-:W-:Y:S06]  /*6800*/  HMMA.16816.F32.BF16 R16, R172.reuse, R52, R16 ;  /* 0x00000034ac10723c */ /* 0x040fec0000041810 */
[C---:B------:R-:W-:Y:S06]  /*6810*/  HMMA.16816.F32.BF16 R12, R172.reuse, R56, R12 ;  /* 0x00000038ac0c723c */ /* 0x040fec000004180c */
[C---:B------:R-:W-:Y:S06]  /*6820*/  HMMA.16816.F32.BF16 R8, R172.reuse, R60, R8 ;  /* 0x0000003cac08723c */ /* 0x040fec0000041808 */
[C---:B------:R-:W-:Y:S06]  /*6830*/  HMMA.16816.F32.BF16 R4, R172.reuse, R64, R4 ;  /* 0x00000040ac04723c */ /* 0x040fec0000041804 */
[C---:B------:R-:W-:Y:S06]  /*6840*/  HMMA.16816.F32.BF16 R128, R172.reuse, R68, R128 ;  /* 0x00000044ac80723c */ /* 0x040fec0000041880 */
[C---:B------:R-:W-:Y:S06]  /*6850*/  HMMA.16816.F32.BF16 R124, R172.reuse, R72, R124 ;  /* 0x00000048ac7c723c */ /* 0x040fec000004187c */
[C---:B------:R-:W-:Y:S06]  /*6860*/  HMMA.16816.F32.BF16 R120, R172.reuse, R76, R120 ;  /* 0x0000004cac78723c */ /* 0x040fec0000041878 */
[----:B------:R-:W-:Y:S01]  /*6870*/  HMMA.16816.F32.BF16 R116, R172, R80, R116 ;  /* 0x00000050ac74723c */ /* 0x000fe20000041874 */
[----:B------:R-:W3:Y:S05]  /*6880*/  LDSM.16.MT88.4 R172, [R252+UR5+0x1000] ;  /* 0x00100005fcac783b */ /* 0x000eea0008004200 */
        /* <DEDUP_REMOVED lines=9> */
[C---:B0-----:R-:W-:Y:S01]  /*6920*/  HMMA.16816.F32.BF16 R136, R24.reuse, R52, R136 ;  /* 0x000000341888723c */ /* 0x041fe20000041888 */
[----:B------:R-:W0:Y:S05]  /*6930*/  LDC R52, c[0x0][0x23c] ;  /* 0x00008f00ff347b82 */ /* 0x000e2a0000000800 */
[C---:B------:R-:W-:Y:S06]  /*6940*/  HMMA.16816.F32.BF16 R164, R24.reuse, R56, R164 ;  /* 0x0000003818a4723c */ /* 0x040fec00000418a4 */
[C---:B------:R-:W-:Y:S06]  /*6950*/  HMMA.16816.F32.BF16 R140, R24.reuse, R60, R140 ;  /* 0x0000003c188c723c */ /* 0x040fec000004188c */
[C---:B------:R-:W-:Y:S06]  /*6960*/  HMMA.16816.F32.BF16 R160, R24.reuse, R64, R160 ;  /* 0x0000004018a0723c */ /* 0x040fec00000418a0 */
[C---:B------:R-:W-:Y:S06]  /*6970*/  HMMA.16816.F32.BF16 R144, R24.reuse, R68, R144 ;  /* 0x000000441890723c */ /* 0x040fec0000041890 */
[C---:B------:R-:W-:Y:S06]  /*6980*/  HMMA.16816.F32.BF16 R148, R24.reuse, R72, R148 ;  /* 0x000000481894723c */ /* 0x040fec0000041894 */
[----:B--2---:R-:W-:Y:S01]  /*6990*/  HMMA.16816.F32.BF16 R152, R24, R76, R152 ;  /* 0x0000004c1898723c */ /* 0x004fe20000041898 */
[----:B0-----:R-:W-:-:S05]  /*69a0*/  IMAD.SHL.U32 R52, R52, 0x20, RZ ;  /* 0x0000002034347824 */ /* 0x001fca00078e00ff */
[----:B-1----:R-:W-:Y:S01]  /*69b0*/  HMMA.16816.F32.BF16 R48, R180, R54, R48 ;  /* 0x00000036b430723c */ /* 0x002fe20000041830 */
[----:B------:R-:W-:-:S05]  /*69c0*/  IMAD.WIDE R56, R52, 0x2, R210 ;  /* 0x0000000234387825 */ /* 0x000fca00078e02d2 */
[----:B----4-:R-:W-:Y:S01]  /*69d0*/  HMMA.16816.F32.BF16 R156, R24, R80, R156 ;  /* 0x00000050189c723c */ /* 0x010fe2000004189c */
[----:B------:R-:W-:-:S05]  /*69e0*/  IMAD.WIDE R60, R52, 0x2, R206 ;  /* 0x00000002343c7825 */ /* 0x000fca00078e02ce */
[-C--:B---3--:R-:W-:Y:S06]  /*69f0*/  HMMA.16816.F32.BF16 R16, R172, R54.reuse, R16 ;  /* 0x00000036ac10723c */ /* 0x088fec0000041810 */
[-C--:B------:R-:W-:Y:S06]  /*6a00*/  HMMA.16816.F32.BF16 R112, R168, R54.reuse, R112 ;  /* 0x00000036a870723c */ /* 0x080fec0000041870 */
[----:B------:R-:W-:Y:S01]  /*6a10*/  HMMA.16816.F32.BF16 R136, R84, R54, R136 ;  /* 0x000000365488723c */ /* 0x000fe20000041888 */
[----:B------:R-:W-:-:S05]  /*6a20*/  IMAD.WIDE R64, R52, 0x2, R202 ;  /* 0x0000000234407825 */ /* 0x000fca00078e02ca */
[-C--:B------:R-:W-:Y:S01]  /*6a30*/  HMMA.16816.F32.BF16 R44, R180, R58.reuse, R44 ;  /* 0x0000003ab42c723c */ /* 0x080fe2000004182c */
[C---:B------:R-:W-:Y:S02]  /*6a40*/  IMAD.WIDE R54, R52.reuse, 0x2, R212 ;  /* 0x0000000234367825 */ /* 0x040fe400078e02d4 */
[----:B------:R0:W5:Y:S03]  /*6a50*/  LDL.LU.64 R212, [R1+0x298] ;  /* 0x0002980001d47983 */ /* 0x0001660000300a00 */
[-C--:B------:R-:W-:Y:S01]  /*6a60*/  HMMA.16816.F32.BF16 R12, R172, R58.reuse, R12 ;  /* 0x0000003aac0c723c */ /* 0x080fe2000004180c */
[----:B------:R0:W5:Y:S05]  /*6a70*/  LDL.LU.64 R210, [R1+0x290] ;  /* 0x0002900001d27983 */ /* 0x00016a0000300a00 */
        /* <DEDUP_REMOVED lines=33> */
[----:B------:R-:W-:Y:S06]  /*6c90*/  HMMA.16816.F32.BF16 R148, R84, R74, R148 ;  /* 0x0000004a5494723c */ /* 0x000fec0000041894 */
[----:B------:R-:W-:Y:S01]  /*6ca0*/  HMMA.16816.F32.BF16 R24, R180, R78, R176 ;  /* 0x0000004eb418723c */ /* 0x000fe200000418b0 */
[----:B------:R-:W-:-:S02]  /*6cb0*/  IMAD.WIDE R74, R52, 0x2, R192 ;  /* 0x00000002344a7825 */ /* 0x000fc400078e02c0 */
        /* <DEDUP_REMOVED lines=11> */
[----:B------:R-:W-:Y:S07]  /*6d70*/  HMMA.16816.F32.BF16 R156, R84, R82, R156 ;  /* 0x00000052549c723c */ /* 0x000fee000004189c */
[----:B------:R-:W-:-:S02]  /*6d80*/  IMAD.WIDE R82, R52, 0x2, R184 ;  /* 0x0000000234527825 */ /* 0x000fc400078e02b8 */
[----:B------:R0:W5:Y:S04]  /*6d90*/  LDL.LU.64 R184, [R1+0x228] ;  /* 0x0002280001b87983 */ /* 0x0001680000300a00 */
[----:B------:R1:W-:Y:S04]  /*6da0*/  STL [R1+0x224], R54 ;  /* 0x0002243601007387 */ /* 0x0003e80000100800 */
        /* <DEDUP_REMOVED lines=20> */
[----:B------:R-:W-:Y:S04]  /*6ef0*/  STL [R1], R75 ;  /* 0x0000004b01007387 */ /* 0x000fe80000100800 */
[----:B------:R-:W-:Y:S04]  /*6f00*/  STL [R1+0xc], R76 ;  /* 0x00000c4c01007387 */ /* 0x000fe80000100800 */
[----:B------:R-:W-:Y:S04]  /*6f10*/  STL [R1+0x8], R77 ;  /* 0x0000084d01007387 */ /* 0x000fe80000100800 */
[----:B------:R-:W-:Y:S04]  /*6f20*/  STL [R1+0x14], R78 ;  /* 0x0000144e01007387 */ /* 0x000fe80000100800 */
[----:B------:R-:W-:Y:S04]  /*6f30*/  STL [R1+0x10], R79 ;  /* 0x0000104f01007387 */ /* 0x000fe80000100800 */
[----:B------:R-:W-:Y:S04]  /*6f40*/  STL [R1+0x1c], R80 ;  /* 0x00001c5001007387 */ /* 0x000fe80000100800 */
[----:B-1----:R-:W2:Y:S01]  /*6f50*/  LDL.LU R54, [R1+0x7c] ;  /* 0x00007c0001367983 */ /* 0x002ea20000300800 */
[----:B------:R-:W-:-:S03]  /*6f60*/  IMAD.WIDE R250, R52, 0x2, R250 ;  /* 0x0000000234fa7825 */ /* 0x000fc600078e02fa */
[----:B------:R-:W-:Y:S01]  /*6f70*/  STL [R1+0x18], R81 ;  /* 0x0000185101007387 */ /* 0x000fe20000100800 */
[----:B------:R-:W-:-:S03]  /*6f80*/  IMAD.WIDE R248, R52, 0x2, R248 ;  /* 0x0000000234f87825 */ /* 0x000fc600078e02f8 */
[----:B------:R-:W-:Y:S01]  /*6f90*/  STL [R1+0x24], R82 ;  /* 0x0000245201007387 */ /* 0x000fe20000100800 */
[----:B------:R-:W-:-:S03]  /*6fa0*/  IMAD.WIDE R246, R52, 0x2, R246 ;  /* 0x0000000234f67825 */ /* 0x000fc600078e02f6 */
[----:B------:R-:W-:Y:S01]  /*6fb0*/  STL [R1+0x20], R83 ;  /* 0x0000205301007387 */ /* 0x000fe20000100800 */
[----:B------:R-:W-:-:S03]  /*6fc0*/  IMAD.WIDE R244, R52, 0x2, R244 ;  /* 0x0000000234f47825 */ /* 0x000fc600078e02f4 */
[----:B------:R1:W-:Y:S01]  /*6fd0*/  STL [R1+0x28], R250 ;  /* 0x000028fa01007387 */ /* 0x0003e20000100800 */
        /* <DEDUP_REMOVED lines=9> */
[----:B------:R0:W-:Y:S04]  /*7070*/  STL [R1+0x3c], R240 ;  /* 0x00003cf001007387 */ /* 0x0001e80000100800 */
[----:B------:R0:W-:Y:S04]  /*7080*/  STL [R1+0x40], R238 ;  /* 0x000040ee01007387 */ /* 0x0001e80000100800 */
[----:B------:R0:W-:Y:S04]  /*7090*/  STL [R1+0x44], R236 ;  /* 0x000044ec01007387 */ /* 0x0001e80000100800 */
[----:B------:R-:W-:Y:S04]  /*70a0*/  STL [R1+0x4c], R234 ;  /* 0x00004cea01007387 */ /* 0x000fe80000100800 */
[----:B------:R-:W-:Y:S01]  /*70b0*/  STL [R1+0x48], R235 ;  /* 0x000048eb01007387 */ /* 0x000fe20000100800 */
[----:B------:R-:W-:-:S04]  /*70c0*/  IMAD.WIDE R168, R52, 0x2, R232 ;  /* 0x0000000234a87825 */ /* 0x000fc800078e02e8 */
[----:B------:R-:W-:-:S04]  /*70d0*/  IMAD.WIDE R230, R52, 0x2, R230 ;  /* 0x0000000234e67825 */ /* 0x000fc800078e02e6 */
[----:B------:R-:W-:-:S04]  /*70e0*/  IMAD.WIDE R228, R52, 0x2, R228 ;  /* 0x0000000234e47825 */ /* 0x000fc800078e02e4 */
[----:B------:R-:W-:-:S04]  /*70f0*/  IMAD.WIDE R226, R52, 0x2, R226 ;  /* 0x0000000234e27825 */ /* 0x000fc800078e02e2 */
[----:B------:R-:W-:-:S04]  /*7100*/  IMAD.WIDE R86, R52, 0x2, R224 ;  /* 0x0000000234567825 */ /* 0x000fc800078e02e0 */
[----:B------:R-:W-:-:S04]  /*7110*/  IMAD.WIDE R84, R52, 0x2, R222 ;  /* 0x0000000234547825 */ /* 0x000fc800078e02de */
[----:B------:R-:W-:-:S04]  /*7120*/  IMAD.WIDE R220, R52, 0x2, R220 ;  /* 0x0000000234dc7825 */ /* 0x000fc800078e02dc */
[----:B------:R-:W-:-:S04]  /*7130*/  IMAD.WIDE R52, R52, 0x2, R218 ;  /* 0x0000000234347825 */ /* 0x000fc800078e02da */
[----:B------:R-:W-:Y:S02]  /*7140*/  IMAD.MOV.U32 R183, RZ, RZ, R220 ;  /* 0x000000ffffb77224 */ /* 0x000fe400078e00dc */
[----:B-1----:R-:W-:Y:S02]  /*7150*/  IMAD.MOV.U32 R250, RZ, RZ, R251 ;  /* 0x000000fffffa7224 */ /* 0x002fe400078e00fb */
[----:B---3--:R-:W-:Y:S02]  /*7160*/  IMAD.MOV.U32 R248, RZ, RZ, R249 ;  /* 0x000000fffff87224 */ /* 0x008fe400078e00f9 */
[----:B----4-:R-:W-:Y:S02]  /*7170*/  IMAD.MOV.U32 R246, RZ, RZ, R247 ;  /* 0x000000fffff67224 */ /* 0x010fe400078e00f7 */
[----:B0-----:R-:W-:Y:S02]  /*7180*/  IMAD.MOV.U32 R244, RZ, RZ, R245 ;  /* 0x000000fffff47224 */ /* 0x001fe400078e00f5 */
[----:B------:R-:W-:-:S02]  /*7190*/  IMAD.MOV.U32 R242, RZ, RZ, R243 ;  /* 0x000000fffff27224 */ /* 0x000fc400078e00f3 */
[----:B------:R-:W-:Y:S02]  /*71a0*/  IMAD.MOV.U32 R240, RZ, RZ, R241 ;  /* 0x000000fffff07224 */ /* 0x000fe400078e00f1 */
[----:B------:R-:W-:Y:S02]  /*71b0*/  IMAD.MOV.U32 R238, RZ, RZ, R239 ;  /* 0x000000ffffee7224 */ /* 0x000fe400078e00ef */
[----:B------:R-:W-:Y:S02]  /*71c0*/  IMAD.MOV.U32 R236, RZ, RZ, R237 ;  /* 0x000000ffffec7224 */ /* 0x000fe400078e00ed */
[----:B------:R-:W-:Y:S02]  /*71d0*/  IMAD.MOV.U32 R233, RZ, RZ, R168 ;  /* 0x000000ffffe97224 */ /* 0x000fe400078e00a8 */
[----:B------:R-:W-:Y:S02]  /*71e0*/  IMAD.MOV.U32 R232, RZ, RZ, R169 ;  /* 0x000000ffffe87224 */ /* 0x000fe400078e00a9 */
[----:B------:R-:W-:-:S02]  /*71f0*/  IMAD.MOV.U32 R225, RZ, RZ, R86 ;  /* 0x000000ffffe17224 */ /* 0x000fc400078e0056 */
[----:B------:R-:W-:Y:S02]  /*7200*/  IMAD.MOV.U32 R224, RZ, RZ, R87 ;  /* 0x000000ffffe07224 */ /* 0x000fe400078e0057 */
[----:B------:R-:W-:Y:S02]  /*7210*/  IMAD.MOV.U32 R223, RZ, RZ, R84 ;  /* 0x000000ffffdf7224 */ /* 0x000fe400078e0054 */
[----:B------:R-:W-:Y:S02]  /*7220*/  IMAD.MOV.U32 R222, RZ, RZ, R85 ;  /* 0x000000ffffde7224 */ /* 0x000fe400078e0055 */
[----:B------:R-:W-:Y:S02]  /*7230*/  IMAD.MOV.U32 R220, RZ, RZ, R221 ;  /* 0x000000ffffdc7224 */ /* 0x000fe400078e00dd */
[----:B------:R-:W-:Y:S02]  /*7240*/  IMAD.MOV.U32 R219, RZ, RZ, R52 ;  /* 0x000000ffffdb7224 */ /* 0x000fe400078e0034 */
[----:B------:R-:W-:-:S02]  /*7250*/  IMAD.MOV.U32 R218, RZ, RZ, R53 ;  /* 0x000000ffffda7224 */ /* 0x000fc400078e0035 */
[----:B------:R-:W-:Y:S02]  /*7260*/  VIADD R0, R0, 0xffffffe0 ;  /* 0xffffffe000007836 */ /* 0x000fe40000000000 */
[----:B--2---:R-:W-:-:S05]  /*7270*/  VIADD R54, R54, 0xffffffff ;  /* 0xffffffff36367836 */ /* 0x004fca0000000000 */
[----:B------:R0:W-:Y:S01]  /*7280*/  STL [R1+0x7c], R54 ;  /* 0x00007c3601007387 */ /* 0x0001e20000100800 */
[----:B------:R-:W-:Y:S02]  /*7290*/  ISETP.NE.U32.AND P0, PT, R54, RZ, PT ;  /* 0x000000ff3600720c */ /* 0x000fe40003f05070 */
[----:B0-----:R-:W0:Y:S02]  /*72a0*/  LDC R54, c[0x0][0x238] ;  /* 0x00008e00ff367b82 */ /* 0x001e240000000800 */
[----:B0-----:R-:W-:-:S04]  /*72b0*/  IMAD.SHL.U32 R54, R54, 0x20, RZ ;  /* 0x0000002036367824 */ /* 0x001fc800078e00ff */
[----:B------:R-:W-:-:S05]  /*72c0*/  IMAD.WIDE R2, R54, 0x2, R2 ;  /* 0x0000000236027825 */ /* 0x000fca00078e0202 */
[----:B------:R-:W-:Y:S05]  /*72d0*/  @P0 BRA `(.L_x_1) ;  /* 0xffffffc400800947 */ /* 0x000fea000383ffff */
[----:B------:R-:W-:Y:S02]  /*72e0*/  F2FP.BF16.F32.PACK_AB R80, R88, R24 ;  /* 0x000000185850723e */ /* 0x000fe400000010ff */
[----:B------:R-:W-:Y:S02]  /*72f0*/  F2FP.BF16.F32.PACK_AB R88, R92, R28 ;  /* 0x0000001c5c58723e */ /* 0x000fe400000010ff */
[----:B------:R-:W-:Y:S02]  /*7300*/  F2FP.BF16.F32.PACK_AB R54, R157, R117 ;  /* 0x000000759d36723e */ /* 0x000fe400000010ff */
[----:B------:R-:W-:Y:S02]  /*7310*/  F2FP.BF16.F32.PACK_AB R58, R156, R116 ;  /* 0x000000749c3a723e */ /* 0x000fe400000010ff */
[----:B------:R-:W-:Y:S02]  /*7320*/  F2FP.BF16.F32.PACK_AB R84, R93, R29 ;  /* 0x0000001d5d54723e */ /* 0x000fe400000010ff */
[----:B------:R-:W-:-:S02]  /*7330*/  F2FP.BF16.F32.PACK_AB R92, R97, R33 ;  /* 0x00000021615c723e */ /* 0x000fc400000010ff */
        /* <DEDUP_REMOVED lines=57> */
[----:B------:R-:W-:-:S07]  /*76d0*/  F2FP.BF16.F32.PACK_AB R8, R112, R48 ;  /* 0x000000307008723e */ /* 0x000fce00000010ff */
.L_x_0:
[----:B------:R-:W1:Y:S01]  /*76e0*/  S2R R2, SR_TID.X ;  /* 0x0000000000027919 */ /* 0x000e620000002100 */
[----:B------:R-:W2:Y:S01]  /*76f0*/  S2UR UR5, SR_CgaCtaId ;  /* 0x00000000000579c3 */ /* 0x000ea20000008800 */
[----:B------:R-:W3:Y:S01]  /*7700*/  S2R R4, SR_TID.X ;  /* 0x0000000000047919 */ /* 0x000ee20000002100 */
[----:B------:R-:W-:Y:S01]  /*7710*/  UMOV UR4, 0x400 ;  /* 0x0000040000047882 */ /* 0x000fe20000000000 */
[----:B------:R-:W-:Y:S01]  /*7720*/  ULDC.64 UR6, c[0x0][0x228] ;  /* 0x00008a0000067ab9 */ /* 0x000fe20000000a00 */
[----:B------:R-:W-:Y:S01]  /*7730*/  ULDC.64 UR10, c[0x0][0x220] ;  /* 0x00008800000a7ab9 */ /* 0x000fe20000000a00 */
[----:B------:R-:W4:Y:S03]  /*7740*/  LDL.LU R103, [R1+0x70] ;  /* 0x0000700001677983 */ /* 0x000f260000300800 */
[----:B------:R-:W0:Y:S01]  /*7750*/  LDC R44, c[0x0][0x244] ;  /* 0x00009100ff2c7b82 */ /* 0x000e220000000800 */
[----:B------:R-:W0:Y:S04]  /*7760*/  LDL.LU R102, [R1+0x74] ;  /* 0x0000740001667983 */ /* 0x000e280000300800 */
[----:B------:R-:W4:Y:S01]  /*7770*/  LDL.LU R101, [R1+0x78] ;  /* 0x0000780001657983 */ /* 0x000f220000300800 */
[----:B--2---:R-:W-:-:S03]  /*7780*/  ULEA UR4, UR5, UR4, 0x18 ;  /* 0x0000000405047291 */ /* 0x004fc6000f8ec03f */
[----:B------:R-:W-:Y:S01]  /*7790*/  ULDC UR5, c[0x0][0x228] ;  /* 0x00008a0000057ab9 */ /* 0x000fe20000000800 */
[C---:B-1----:R-:W-:Y:S02]  /*77a0*/  IMAD.SHL.U32 R0, R2.reuse, 0x10, RZ ;  /* 0x0000001002007824 */ /* 0x042fe400078e00ff */
[----:B------:R-:W-:-:S03]  /*77b0*/  IMAD.SHL.U32 R2, R2, 0x20, RZ ;  /* 0x0000002002027824 */ /* 0x000fc600078e00ff */
[----:B------:R-:W-:Y:S02]  /*77c0*/  LOP3.LUT R0, R0, 0xf0, RZ, 0xc0, !PT ;  /* 0x000000f000007812 */ /* 0x000fe400078ec0ff */
[----:B------:R-:W-:-:S04]  /*77d0*/  LOP3.LUT R3, R2, 0x200, RZ, 0xc0, !PT ;  /* 0x0000020002037812 */ /* 0x000fc800078ec0ff */
[----:B------:R-:W-:Y:S02]  /*77e0*/  IADD3 R0, R3, UR4, R0 ;  /* 0x0000000403007c10 */ /* 0x000fe4000fffe000 */
[C---:B---3--:R-:W-:Y:S02]  /*77f0*/  LOP3.LUT R3, R4.reuse, 0x20, RZ, 0xc0, !PT ;  /* 0x0000002004037812 */ /* 0x048fe400078ec0ff */
[----:B------:R-:W-:-:S03]  /*7800*/  LOP3.LUT R4, R4, 0x3f, RZ, 0xc0, !PT ;  /* 0x0000003f04047812 */ /* 0x000fc600078ec0ff */
[----:B------:R-:W-:Y:S01]  /*7810*/  IMAD R100, R3, 0x8, R0 ;  /* 0x0000000803647824 */ /* 0x000fe200078e0200 */
[----:B------:R-:W-:Y:S01]  /*7820*/  BAR.SYNC.DEFER_BLOCKING 0x0 ;  /* 0x0000000000007b1d */ /* 0x000fe20000010000 */
[----:B------:R-:W-:-:S05]  /*7830*/  LEA R0, R4, UR4, 0x4 ;  /* 0x0000000404007c11 */ /* 0x000fca000f8e20ff */
[----:B------:R-:W-:Y:S01]  /*7840*/  ULDC UR4, c[0x0][0x248] ;  /* 0x0000920000047ab9 */ /* 0x000fe20000000800 */
[----:B------:R-:W-:Y:S01]  /*7850*/  STSM.16.M88.4 [R100], R8 ;  /* 0x0000000864007844 */ /* 0x000fe20000000200 */
[----:B------:R-:W-:Y:S06]  /*7860*/  BAR.SYNC.DEFER_BLOCKING 0x0 ;  /* 0x0000000000007b1d */ /* 0x000fec0000010000 */
[----:B------:R-:W1:Y:S02]  /*7870*/  LDS.128 R76, [R0] ;  /* 0x00000000004c7984 */ /* 0x000e640000000c00 */
[----:B------:R-:W-:Y:S06]  /*7880*/  BAR.SYNC.DEFER_BLOCKING 0x0 ;  /* 0x0000000000007b1d */ /* 0x000fec0000010000 */
[----:B------:R-:W-:Y:S02]  /*7890*/  STSM.16.M88.4 [R100], R12 ;  /* 0x0000000c64007844 */ /* 0x000fe40000000200 */
[----:B------:R-:W-:Y:S06]  /*78a0*/  BAR.SYNC.DEFER_BLOCKING 0x0 ;  /* 0x0000000000007b1d */ /* 0x000fec0000010000 */
[----:B------:R-:W2:Y:S02]  /*78b0*/  LDS.128 R72, [R0] ;  /* 0x0000000000487984 */ /* 0x000ea40000000c00 */
[----:B------:R-:W-:Y:S06]  /*78c0*/  BAR.SYNC.DEFER_BLOCKING 0x0 ;  /* 0x0000000000007b1d */ /* 0x000fec0000010000 */
[----:B------:R-:W-:Y:S02]  /*78d0*/  STSM.16.M88.4 [R100], R20 ;  /* 0x0000001464007844 */ /* 0x000fe40000000200 */
[----:B------:R-:W-:Y:S06]  /*78e0*/  BAR.SYNC.DEFER_BLOCKING 0x0 ;  /* 0x0000000000007b1d */ /* 0x000fec0000010000 */
[----:B------:R-:W3:Y:S02]  /*78f0*/  LDS.128 R68, [R0] ;  /* 0x0000000000447984 */ /* 0x000ee40000000c00 */
[----:B------:R-:W-:Y:S06]  /*7900*/  BAR.SYNC.DEFER_BLOCKING 0x0 ;  /* 0x0000000000007b1d */ /* 0x000fec0000010000 */
[----:B------:R-:W-:Y:S02]  /*7910*/  STSM.16.M88.4 [R100], R24 ;  /* 0x0000001864007844 */ /* 0x000fe40000000200 */
[----:B------:R-:W-:Y:S06]  /*7920*/  BAR.SYNC.DEFER_BLOCKING 0x0 ;  /* 0x0000000000007b1d */ /* 0x000fec0000010000 */
[----:B------:R-:W3:Y:S02]  /*7930*/  LDS.128 R64, [R0] ;  /* 0x0000000000407984 */ /* 0x000ee40000000c00 */
[----:B------:R-:W-:Y:S06]  /*7940*/  BAR.SYNC.DEFER_BLOCKING 0x0 ;  /* 0x0000000000007b1d */ /* 0x000fec0000010000 */
[----:B------:R-:W-:Y:S02]  /*7950*/  STSM.16.M88.4 [R100], R32 ;  /* 0x0000002064007844 */ /* 0x000fe40000000200 */
[----:B------:R-:W-:Y:S01]  /*7960*/  BAR.SYNC.DEFER_BLOCKING 0x0 ;  /* 0x0000000000007b1d */ /* 0x000fe20000010000 */
[----:B----4-:R-:W-:-:S02]  /*7970*/  VIADD R5, R103, 0x2 ;  /* 0x0000000267057836 */ /* 0x010fc40000000000 */
[----:B------:R-:W-:Y:S02]  /*7980*/  VIADD R6, R103, 0x1 ;  /* 0x0000000167067836 */ /* 0x000fe40000000000 */
[----:B0-----:R-:W-:Y:S01]  /*7990*/  IMAD R3, R102, R44, RZ ;  /* 0x0000002c66037224 */ /* 0x001fe200078e02ff */
[----:B------:R-:W-:Y:S01]  /*79a0*/  ISETP.GE.AND P1, PT, R5, UR7, PT ;  /* 0x0000000705007c0c */ /* 0x000fe2000bf26270 */
[C---:B------:R-:W-:Y:S01]  /*79b0*/  VIADD R5, R103.reuse, 0x3 ;  /* 0x0000000367057836 */ /* 0x040fe20000000000 */
[----:B------:R-:W-:Y:S01]  /*79c0*/  ISETP.GE.AND P3, PT, R6, UR7, PT ;  /* 0x0000000706007c0c */ /* 0x000fe2000bf66270 */
[----:B------:R-:W-:Y:S01]  /*79d0*/  IMAD R44, R44, 0x40, R3 ;  /* 0x000000402c2c7824 */ /* 0x000fe200078e0203 */
[----:B------:R-:W-:Y:S01]  /*79e0*/  ISETP.GE.AND P4, PT, R102, UR6, PT ;  /* 0x0000000666007c0c */ /* 0x000fe2000bf86270 */
[----:B------:R-:W-:Y:S01]  /*79f0*/  VIADD R2, R103, 0x4 ;  /* 0x0000000467027836 */ /* 0x000fe20000000000 */
[----:B------:R-:W-:Y:S02]  /*7a00*/  ISETP.GE.AND P5, PT, R5, UR7, PT ;  /* 0x0000000705007c0c */ /* 0x000fe4000bfa6270 */
[----:B------:R-:W-:-:S02]  /*7a10*/  LEA R48, P6, R44, UR10, 0x1 ;  /* 0x0000000a2c307c11 */ /* 0x000fc4000f8c08ff */
[----:B------:R-:W-:Y:S02]  /*7a20*/  ISETP.GE.AND P2, PT, R2, UR7, PT ;  /* 0x0000000702007c0c */ /* 0x000fe4000bf46270 */
[----:B------:R-:W-:Y:S01]  /*7a30*/  LEA.HI.X.SX32 R49, R44, UR11, 0x1, P6 ;  /* 0x0000000b2c317c11 */ /* 0x000fe2000b0f0eff */
[----:B------:R-:W0:Y:S01]  /*7a40*/  LDS.128 R12, [R0] ;  /* 0x00000000000c7984 */ /* 0x000e220000000c00 */
[----:B------:R-:W-:Y:S01]  /*7a50*/  BAR.SYNC.DEFER_BLOCKING 0x0 ;  /* 0x0000000000007b1d */ /* 0x000fe20000010000 */
[----:B------:R-:W-:Y:S02]  /*7a60*/  LEA R2, P0, R3, UR10, 0x1 ;  /* 0x0000000a03027c11 */ /* 0x000fe4000f8008ff */
[----:B------:R-:W-:Y:S02]  /*7a70*/  ISETP.LT.AND P4, PT, R103, UR7, !P4 ;  /* 0x0000000767007c0c */ /* 0x000fe4000e781270 */
[----:B------:R-:W-:Y:S01]  /*7a80*/  LEA.HI.X.SX32 R3, R3, UR11, 0x1, P0 ;  /* 0x0000000b03037c11 */ /* 0x000fe200080f0eff */
[----:B------:R-:W-:Y:S01]  /*7a90*/  ULDC UR10, c[0x0][0x228] ;  /* 0x00008a00000a7ab9 */ /* 0x000fe20000000800 */
[----:B------:R-:W-:Y:S01]  /*7aa0*/  ISETP.GE.AND P0, PT, R103, UR7, PT ;  /* 0x0000000767007c0c */ /* 0x000fe2000bf06270 */
[----:B------:R-:W-:-:S03]  /*7ab0*/  ULDC UR11, c[0x0][0x228] ;  /* 0x00008a00000b7ab9 */ /* 0x000fc60000000800 */
[C---:B------:R-:W-:Y:S02]  /*7ac0*/  ISETP.LT.AND P6, PT, R101.reuse, UR6, !P0 ;  /* 0x0000000665007c0c */ /* 0x040fe4000c7c1270 */
[----:B------:R-:W-:Y:S02]  /*7ad0*/  ISETP.LT.AND P0, PT, R102, UR6, !P3 ;  /* 0x0000000666007c0c */ /* 0x000fe4000df01270 */
[----:B------:R-:W-:Y:S01]  /*7ae0*/  ISETP.LT.AND P3, PT, R101, UR6, !P3 ;  /* 0x0000000665007c0c */ /* 0x000fe2000df61270 */
[----:B------:R-:W-:Y:S01]  /*7af0*/  STSM.16.M88.4 [R100], R36 ;  /* 0x0000002464007844 */ /* 0x000fe20000000200 */
[----:B------:R-:W-:Y:S06]  /*7b00*/  BAR.SYNC.DEFER_BLOCKING 0x0 ;  /* 0x0000000000007b1d */ /* 0x000fec0000010000 */
[----:B------:R-:W4:Y:S02]  /*7b10*/  LDS.128 R8, [R0] ;  /* 0x0000000000087984 */ /* 0x000f240000000c00 */
[----:B------:R-:W-:Y:S06]  /*7b20*/  BAR.SYNC.DEFER_BLOCKING 0x0 ;  /* 0x0000000000007b1d */ /* 0x000fec0000010000 */
[----:B------:R-:W-:Y:S02]  /*7b30*/  STSM.16.M88.4 [R100], R96 ;  /* 0x0000006064007844 */ /* 0x000fe40000000200 */
        /* <DEDUP_REMOVED lines=13> */
[----:B------:R-:W-:Y:S02]  /*7c10*/  LDS.128 R24, [R0] ;  /* 0x0000000000187984 */ /* 0x000fe40000000c00 */
        /* <DEDUP_REMOVED lines=13> */
[----:B------:R1:W-:Y:S02]  /*7cf0*/  STSM.16.M88.4 [R100], R60 ;  /* 0x0000003c64007844 */ /* 0x0003e40000000200 */
[----:B------:R-:W-:Y:S01]  /*7d00*/  BAR.SYNC.DEFER_BLOCKING 0x0 ;  /* 0x0000000000007b1d */ /* 0x000fe20000010000 */
[----:B-1----:R-:W-:Y:S01]  /*7d10*/  IMAD R61, R103, UR4, RZ ;  /* 0x00000004673d7c24 */ /* 0x002fe2000f8e02ff */
[----:B------:R-:W-:Y:S01]  /*7d20*/  PRMT R62, R77, 0x7632, R62 ;  /* 0x000076324d3e7816 */ /* 0x000fe2000000003e */
[----:B------:R-:W-:-:S02]  /*7d30*/  VIADD R60, R103, 0x5 ;  /* 0x00000005673c7836 */ /* 0x000fc40000000000 */
[C---:B------:R-:W-:Y:S01]  /*7d40*/  IMAD.WIDE R50, R61.reuse, 0x2, R2 ;  /* 0x000000023d327825 */ /* 0x040fe200078e0202 */
[----:B------:R-:W1:Y:S02]  /*7d50*/  LDS.128 R40, [R0] ;  /* 0x0000000000287984 */ /* 0x000e640000000c00 */
[----:B------:R-:W-:Y:S06]  /*7d60*/  BAR.SYNC.DEFER_BLOCKING 0x0 ;  /* 0x0000000000007b1d */ /* 0x000fec0000010000 */
[----:B------:R2:W-:Y:S02]  /*7d70*/  STSM.16.M88.4 [R100], R56 ;  /* 0x0000003864007844 */ /* 0x0005e40000000200 */
[----:B------:R-:W-:Y:S01]  /*7d80*/  BAR.SYNC.DEFER_BLOCKING 0x0 ;  /* 0x0000000000007b1d */ /* 0x000fe20000010000 */
[----:B--2---:R-:W-:Y:S01]  /*7d90*/  IMAD.WIDE R56, R61, 0x2, R48 ;  /* 0x000000023d387825 */ /* 0x004fe200078e0230 */
[----:B------:R-:W-:-:S03]  /*7da0*/  PRMT R59, R76, 0x7632, R59 ;  /* 0x000076324c3b7816 */ /* 0x000fc6000000003b */
[----:B------:R-:W-:-:S04]  /*7db0*/  VIADD R61, R61, UR4 ;  /* 0x000000043d3d7c36 */ /* 0x000fc80008000000 */
[----:B------:R-:W-:Y:S01]  /*7dc0*/  VIADD R63, R61, UR4 ;  /* 0x000000043d3f7c36 */ /* 0x000fe20008000000 */
[----:B------:R-:W-:Y:S01]  /*7dd0*/  LDS.128 R44, [R0] ;  /* 0x00000000002c7984 */ /* 0x000fe20000000c00 */
[----:B------:R-:W-:Y:S06]  /*7de0*/  BAR.SYNC.DEFER_BLOCKING 0x0 ;  /* 0x0000000000007b1d */ /* 0x000fec0000010000 */
[----:B------:R2:W-:Y:S02]  /*7df0*/  STSM.16.M88.4 [R100], R52 ;  /* 0x0000003464007844 */ /* 0x0005e40000000200 */
[----:B------:R-:W-:Y:S01]  /*7e00*/  BAR.SYNC.DEFER_BLOCKING 0x0 ;  /* 0x0000000000007b1d */ /* 0x000fe20000010000 */
[----:B--2---:R-:W-:-:S04]  /*7e10*/  IMAD.WIDE R52, R63, 0x2, R2 ;  /* 0x000000023f347825 */ /* 0x004fc800078e0202 */
[----:B------:R-:W-:-:S04]  /*7e20*/  IMAD.WIDE R54, R63, 0x2, R48 ;  /* 0x000000023f367825 */ /* 0x000fc800078e0230 */
[----:B------:R-:W-:Y:S01]  /*7e30*/  VIADD R63, R63, UR4 ;  /* 0x000000043f3f7c36 */ /* 0x000fe20008000000 */
[----:B------:R2:W-:Y:S01]  /*7e40*/  @P4 STG.E.U16 desc[UR8][R50.64], R76 ;  /* 0x0000004c32004986 */ /* 0x0005e2000c101508 */
[----:B------:R-:W-:Y:S02]  /*7e50*/  ISETP.LT.AND P4, PT, R102, UR6, !P1 ;  /* 0x0000000666007c0c */ /* 0x000fe4000cf81270 */
[----:B------:R-:W-:Y:S01]  /*7e60*/  ISETP.LT.AND P1, PT, R101, UR6, !P1 ;  /* 0x0000000665007c0c */ /* 0x000fe2000cf21270 */
[----:B------:R3:W-:Y:S01]  /*7e70*/  @P6 STG.E.U16 desc[UR8][R56.64], R59 ;  /* 0x0000003b38006986 */ /* 0x0007e2000c101508 */
[----:B------:R-:W-:Y:S01]  /*7e80*/  ISETP.GE.AND P6, PT, R60, UR7, PT ;  /* 0x000000073c007c0c */ /* 0x000fe2000bfc6270 */
[----:B------:R-:W-:Y:S02]  /*7e90*/  VIADD R60, R103, 0x6 ;  /* 0x00000006673c7836 */ /* 0x000fe40000000000 */
[----:B--2---:R-:W-:-:S04]  /*7ea0*/  IMAD.WIDE R50, R61, 0x2, R48 ;  /* 0x000000023d327825 */ /* 0x004fc800078e0230 */
[----:B---3--:R-:W-:Y:S01]  /*7eb0*/  IMAD.WIDE R58, R61, 0x2, R2 ;  /* 0x000000023d3a7825 */ /* 0x008fe200078e0202 */
[----:B------:R-:W-:-:S03]  /*7ec0*/  PRMT R57, R72, 0x7632, R57 ;  /* 0x0000763248397816 */ /* 0x000fc60000000039 */
[----:B------:R-:W-:Y:S01]  /*7ed0*/  VIADD R61, R63, UR4 ;  /* 0x000000043f3d7c36 */ /* 0x000fe20008000000 */
[----:B------:R2:W-:Y:S01]  /*7ee0*/  @P0 STG.E.U16 desc[UR8][R58.64], R72 ;  /* 0x000000483a000986 */ /* 0x0005e2000c101508 */
[----:B------:R-:W-:Y:S02]  /*7ef0*/  ISETP.GE.AND P0, PT, R60, UR7, PT ;  /* 0x000000073c007c0c */ /* 0x000fe4000bf06270 */
[----:B------:R-:W-:Y:S01]  /*7f00*/  PRMT R60, R79, 0x7632, R60 ;  /* 0x000076324f3c7816 */ /* 0x000fe2000000003c */
[----:B------:R3:W-:Y:S01]  /*7f10*/  @P3 STG.E.U16 desc[UR8][R50.64], R57 ;  /* 0x0000003932003986 */ /* 0x0007e2000c101508 */
[C---:B------:R-:W-:Y:S02]  /*7f20*/  ISETP.LT.AND P3, PT, R102.reuse, UR6, !P5 ;  /* 0x0000000666007c0c */ /* 0x040fe4000ef61270 */
[----:B------:R-:W-:Y:S01]  /*7f30*/  ISETP.LT.AND P5, PT, R101, UR6, !P5 ;  /* 0x0000000665007c0c */ /* 0x000fe2000efa1270 */
[----:B------:R-:W-:Y:S01]  /*7f40*/  @P4 STG.E.U16 desc[UR8][R52.64], R77 ;  /* 0x0000004d34004986 */ /* 0x000fe2000c101508 */
[----:B------:R-:W-:-:S02]  /*7f50*/  ISETP.LT.AND P4, PT, R102, UR6, !P2 ;  /* 0x0000000666007c0c */ /* 0x000fc4000d781270 */
[----:B------:R-:W-:Y:S01]  /*7f60*/  ISETP.LT.AND P2, PT, R101, UR6, !P2 ;  /* 0x0000000665007c0c */ /* 0x000fe2000d741270 */
[----:B------:R0:W-:Y:S01]  /*7f70*/  @P1 STG.E.U16 desc[UR8][R54.64], R62 ;  /* 0x0000003e36001986 */ /* 0x0001e2000c101508 */
[C---:B--2---:R-:W-:Y:S02]  /*7f80*/  VIADD R59, R103.reuse, 0x7 ;  /* 0x00000007673b7836 */ /* 0x044fe40000000000 */
[----:B------:R-:W-:Y:S02]  /*7f90*/  VIADD R58, R103, 0x8 ;  /* 0x00000008673a7836 */ /* 0x000fe40000000000 */
[----:B---3--:R-:W-:Y:S01]  /*7fa0*/  IMAD.WIDE R56, R63, 0x2, R2 ;  /* 0x000000023f387825 */ /* 0x008fe200078e0202 */
[----:B------:R-:W-:-:S03]  /*7fb0*/  ISETP.GE.AND P1, PT, R59, UR7, PT ;  /* 0x000000073b007c0c */ /* 0x000fc6000bf26270 */
[----:B------:R-:W-:Y:S01]  /*7fc0*/  IMAD.WIDE R50, R63, 0x2, R48 ;  /* 0x000000023f327825 */ /* 0x000fe200078e0230 */
[----:B------:R-:W-:Y:S01]  /*7fd0*/  @P3 STG.E.U16 desc[UR8][R56.64], R73 ;  /* 0x0000004938003986 */ /* 0x000fe2000c101508 */
[----:B------:R-:W-:Y:S02]  /*7fe0*/  ISETP.GE.AND P3, PT, R58, UR7, PT ;  /* 0x000000073a007c0c */ /* 0x000fe4000bf66270 */
[----:B0-----:R-:W-:Y:S01]  /*7ff0*/  PRMT R55, R73, 0x7632, R55 ;  /* 0x0000763249377816 */ /* 0x001fe20000000037 */
[----:B------:R-:W-:-:S04]  /*8000*/  IMAD.WIDE R52, R61, 0x2, R2 ;  /* 0x000000023d347825 */ /* 0x000fc800078e0202 */
[----:B------:R0:W-:Y:S01]  /*8010*/  @P5 STG.E.U16 desc[UR8][R50.64], R55 ;  /* 0x0000003732005986 */ /* 0x0001e2000c101508 */
[C---:B------:R-:W-:Y:S01]  /*8020*/  ISETP.LT.AND P5, PT, R102.reuse, UR6, !P6 ;  /* 0x0000000666007c0c */ /* 0x040fe2000f7a1270 */
[----:B------:R-:W-:Y:S01]  /*8030*/  VIADD R59, R103, 0x9 ;  /* 0x00000009673b7836 */ /* 0x000fe20000000000 */
[----:B------:R-:W-:Y:S01]  /*8040*/  ISETP.LT.AND P6, PT, R101, UR6, !P6 ;  /* 0x0000000665007c0c */ /* 0x000fe2000f7c1270 */
[----:B------:R2:W-:Y:S01]  /*8050*/  @P4 STG.E.U16 desc[UR8][R52.64], R78 ;  /* 0x0000004e34004986 */ /* 0x0005e2000c101508 */
[----:B------:R-:W-:Y:S01]  /*8060*/  ISETP.LT.AND P4, PT, R102, UR6, !P0 ;  /* 0x0000000666007c0c */ /* 0x000fe2000c781270 */
[----:B------:R-:W-:Y:S01]  /*8070*/  VIADD R58, R103, 0xa ;  /* 0x0000000a673a7836 */ /* 0x000fe20000000000 */
[----:B------:R-:W-:Y:S01]  /*8080*/  ISETP.LT.AND P0, PT, R101, UR6, !P0 ;  /* 0x0000000665007c0c */ /* 0x000fe2000c701270 */
[----:B0-----:R-:W-:Y:S01]  /*8090*/  IMAD.WIDE R54, R61, 0x2, R48 ;  /* 0x000000023d367825 */ /* 0x001fe200078e0230 */
[----:B------:R-:W-:-:S03]  /*80a0*/  PRMT R51, R78, 0x7632, R51 ;  /* 0x000076324e337816 */ /* 0x000fc60000000033 */
[----:B------:R-:W-:Y:S01]  /*80b0*/  VIADD R61, R61, UR4 ;  /* 0x000000043d3d7c36 */ /* 0x000fe20008000000 */
[----:B--2---:R-:W-:Y:S01]  /*80c0*/  PRMT R53, R74, 0x7632, R53 ;  /* 0x000076324a357816 */ /* 0x004fe20000000035 */
[----:B------:R0:W-:Y:S01]  /*80d0*/  @P2 STG.E.U16 desc[UR8][R54.64], R51 ;  /* 0x0000003336002986 */ /* 0x0001e2000c101508 */
[----:B------:R-:W-:Y:S01]  /*80e0*/  ISETP.GE.AND P2, PT, R59, UR7, PT ;  /* 0x000000073b007c0c */ /* 0x000fe2000bf46270 */
[----:B------:R-:W-:-:S04]  /*80f0*/  IMAD.WIDE R56, R61, 0x2, R48 ;  /* 0x000000023d387825 */ /* 0x000fc800078e0230 */
[----:B0-----:R-:W-:-:S04]  /*8100*/  IMAD.WIDE R50, R61, 0x2, R2 ;  /* 0x000000023d327825 */ /* 0x001fc800078e0202 */
[----:B------:R-:W-:Y:S01]  /*8110*/  VIADD R61, R61, UR4 ;  /* 0x000000043d3d7c36 */ /* 0x000fe20008000000 */
[----:B------:R0:W-:Y:S01]  /*8120*/  @P5 STG.E.U16 desc[UR8][R50.64], R74 ;  /* 0x0000004a32005986 */ /* 0x0001e2000c101508 */
[----:B------:R-:W-:Y:S01]  /*8130*/  ISETP.GE.AND P5, PT, R58, UR7, PT ;  /* 0x000000073a007c0c */ /* 0x000fe2000bfa6270 */
[----:B------:R-:W-:Y:S02]  /*8140*/  VIADD R58, R103, 0xb ;  /* 0x0000000b673a7836 */ /* 0x000fe40000000000 */
[----:B------:R2:W-:Y:S01]  /*8150*/  @P6 STG.E.U16 desc[UR8][R56.64], R53 ;  /* 0x0000003538006986 */ /* 0x0005e2000c101508 */
[----:B------:R-:W-:Y:S01]  /*8160*/  ISETP.LT.AND P6, PT, R102, UR6, !P1 ;  /* 0x0000000666007c0c */ /* 0x000fe2000cfc1270 */
[----:B------:R-:W-:Y:S01]  /*8170*/  VIADD R59, R61, UR4 ;  /* 0x000000043d3b7c36 */ /* 0x000fe20008000000 */
[----:B------:R-:W-:-:S03]  /*8180*/  ISETP.LT.AND P1, PT, R101, UR6, !P1 ;  /* 0x0000000665007c0c */ /* 0x000fc6000cf21270 */
[----:B------:R-:W-:-:S04]  /*8190*/  IMAD.WIDE R54, R59, 0x2, R2 ;  /* 0x000000023b367825 */ /* 0x000fc800078e0202 */
[----:B0-----:R-:W-:-:S04]  /*81a0*/  IMAD.WIDE R50, R61, 0x2, R48 ;  /* 0x000000023d327825 */ /* 0x001fc800078e0230 */
[----:B--2---:R-:W-:-:S04]  /*81b0*/  IMAD.WIDE R52, R61, 0x2, R2 ;  /* 0x000000023d347825 */ /* 0x004fc800078e0202 */
[----:B------:R-:W-:Y:S01]  /*81c0*/  IMAD.WIDE R56, R59, 0x2, R48 ;  /* 0x000000023b387825 */ /* 0x000fe200078e0230 */
[----:B------:R0:W-:Y:S01]  /*81d0*/  @P4 STG.E.U16 desc[UR8][R52.64], R79 ;  /* 0x0000004f34004986 */ /* 0x0001e2000c101508 */
[----:B------:R-:W-:Y:S02]  /*81e0*/  ISETP.LT.AND P4, PT, R102, UR6, !P3 ;  /* 0x0000000666007c0c */ /* 0x000fe4000df81270 */
[----:B------:R-:W-:Y:S01]  /*81f0*/  ISETP.LT.AND P3, PT, R101, UR6, !P3 ;  /* 0x0000000665007c0c */ /* 0x000fe2000df61270 */
[----:B------:R-:W-:Y:S01]  /*8200*/  VIADD R59, R59, UR4 ;  /* 0x000000043b3b7c36 */ /* 0x000fe20008000000 */
[----:B------:R2:W-:Y:S01]  /*8210*/  @P0 STG.E.U16 desc[UR8][R50.64], R60 ;  /* 0x0000003c32000986 */ /* 0x0005e2000c101508 */
[----:B------:R-:W-:Y:S01]  /*8220*/  ISETP.GE.AND P0, PT, R58, UR7, PT ;  /* 0x000000073a007c0c */ /* 0x000fe2000bf06270 */
[----:B------:R-:W-:Y:S02]  /*8230*/  VIADD R58, R103, 0xc ;  /* 0x0000000c673a7836 */ /* 0x000fe40000000000 */
[----:B------:R3:W-:Y:S01]  /*8240*/  @P6 STG.E.U16 desc[UR8][R54.64], R75 ;  /* 0x0000004b36006986 */ /* 0x0007e2000c101508 */
[----:B------:R-:W-:Y:S01]  /*8250*/  ISETP.LT.AND P6, PT, R102, UR6, !P2 ;  /* 0x0000000666007c0c */ /* 0x000fe2000d7c1270 */
[----:B------:R-:W-:Y:S01]  /*8260*/  VIADD R61, R59, UR4 ;  /* 0x000000043b3d7c36 */ /* 0x000fe20008000000 */
[----:B0-----:R-:W-:-:S02]  /*8270*/  PRMT R53, R75, 0x7632, R53 ;  /* 0x000076324b357816 */ /* 0x001fc40000000035 */
[----:B------:R-:W-:-:S03]  /*8280*/  ISETP.LT.AND P2, PT, R101, UR6, !P2 ;  /* 0x0000000665007c0c */ /* 0x000fc6000d741270 */
[----:B------:R0:W-:Y:S01]  /*8290*/  @P1 STG.E.U16 desc[UR8][R56.64], R53 ;  /* 0x0000003538001986 */ /* 0x0001e2000c101508 */
[----:B--2---:R-:W-:Y:S01]  /*82a0*/  PRMT R60, R68, 0x7632, R60 ;  /* 0x00007632443c7816 */ /* 0x004fe2000000003c */
[----:B------:R-:W-:Y:S01]  /*82b0*/  IMAD.WIDE R50, R59, 0x2, R48 ;  /* 0x000000023b327825 */ /* 0x000fe200078e0230 */
[----:B------:R-:W-:-:S03]  /*82c0*/  ISETP.GE.AND P1, PT, R58, UR7, PT ;  /* 0x000000073a007c0c */ /* 0x000fc6000bf26270 */
[----:B---3--:R-:W-:-:S04]  /*82d0*/  IMAD.WIDE R54, R61, 0x2, R2 ;  /* 0x000000023d367825 */ /* 0x008fc800078e0202 */
[----:B------:R-:W-:Y:S02]  /*82e0*/  VIADD R58, R103, 0xd ;  /* 0x0000000d673a7836 */ /* 0x000fe40000000000 */
[----:B0-----:R-:W-:-:S04]  /*82f0*/  IMAD.WIDE R52, R59, 0x2, R2 ;  /* 0x000000023b347825 */ /* 0x001fc800078e0202 */
[C---:B------:R-:W-:Y:S01]  /*8300*/  IMAD.WIDE R56, R61.reuse, 0x2, R48 ;  /* 0x000000023d387825 */ /* 0x040fe200078e0230 */
[----:B------:R0:W-:Y:S01]  /*8310*/  @P4 STG.E.U16 desc[UR8][R52.64], R68 ;  /* 0x0000004434004986 */ /* 0x0001e2000c101508 */
[----:B------:R-:W-:Y:S02]  /*8320*/  ISETP.GE.AND P4, PT, R58, UR7, PT ;  /* 0x000000073a007c0c */ /* 0x000fe4000bf86270 */
[----:B------:R-:W-:Y:S01]  /*8330*/  VIADD R61, R61, UR4 ;  /* 0x000000043d3d7c36 */ /* 0x000fe20008000000 */
[----:B------:R2:W-:Y:S01]  /*8340*/  @P3 STG.E.U16 desc[UR8][R50.64], R60 ;  /* 0x0000003c32003986 */ /* 0x0005e2000c101508 */
[C---:B------:R-:W-:Y:S01]  /*8350*/  ISETP.LT.AND P3, PT, R102.reuse, UR6, !P5 ;  /* 0x0000000666007c0c */ /* 0x040fe2000ef61270 */
[----:B------:R-:W-:Y:S01]  /*8360*/  VIADD R59, R103, 0xe ;  /* 0x0000000e673b7836 */ /* 0x000fe20000000000 */
[----:B------:R-:W-:Y:S01]  /*8370*/  ISETP.LT.AND P5, PT, R101, UR6, !P5 ;  /* 0x0000000665007c0c */ /* 0x000fe2000efa1270 */
[----:B------:R3:W-:Y:S01]  /*8380*/  @P6 STG.E.U16 desc[UR8][R54.64], R64 ;  /* 0x0000004036006986 */ /* 0x0007e2000c101508 */
[----:B------:R-:W-:Y:S01]  /*8390*/  ISETP.LT.AND P6, PT, R102, UR6, !P0 ;  /* 0x0000000666007c0c */ /* 0x000fe2000c7c1270 */
[----:B------:R-:W-:Y:S01]  /*83a0*/  VIADD R58, R103, 0xf ;  /* 0x0000000f673a7836 */ /* 0x000fe20000000000 */
[----:B------:R-:W-:-:S02]  /*83b0*/  ISETP.LT.AND P0, PT, R101, UR6, !P0 ;  /* 0x0000000665007c0c */ /* 0x000fc4000c701270 */
[----:B0-----:R-:W-:Y:S01]  /*83c0*/  PRMT R53, R64, 0x7632, R53 ;  /* 0x0000763240357816 */ /* 0x001fe20000000035 */
[----:B--2---:R-:W-:Y:S01]  /*83d0*/  IMAD.WIDE R50, R61, 0x2, R48 ;  /* 0x000000023d327825 */ /* 0x004fe200078e0230 */
[----:B------:R-:W-:-:S03]  /*83e0*/  PRMT R60, R71, 0x7632, R60 ;  /* 0x00007632473c7816 */ /* 0x000fc6000000003c */
[----:B------:R0:W-:Y:S01]  /*83f0*/  @P2 STG.E.U16 desc[UR8][R56.64], R53 ;  /* 0x0000003538002986 */ /* 0x0001e2000c101508 */
[----:B------:R-:W-:Y:S02]  /*8400*/  ISETP.GE.AND P2, PT, R59, UR7, PT ;  /* 0x000000073b007c0c */ /* 0x000fe4000bf46270 */
[----:B---3--:R-:W-:Y:S01]  /*8410*/  PRMT R55, R69, 0x7632, R55 ;  /* 0x0000763245377816 */ /* 0x008fe20000000037 */
[----:B0-----:R-:W-:-:S04]  /*8420*/  IMAD.WIDE R52, R61, 0x2, R2 ;  /* 0x000000023d347825 */ /* 0x001fc800078e0202 */
[----:B------:R-:W-:Y:S01]  /*8430*/  VIADD R61, R61, UR4 ;  /* 0x000000043d3d7c36 */ /* 0x000fe20008000000 */
[----:B------:R-:W-:Y:S01]  /*8440*/  @P3 STG.E.U16 desc[UR8][R52.64], R69 ;  /* 0x0000004534003986 */ /* 0x000fe2000c101508 */
[----:B------:R-:W-:Y:S01]  /*8450*/  ISETP.GE.AND P3, PT, R58, UR7, PT ;  /* 0x000000073a007c0c */ /* 0x000fe2000bf66270 */
[----:B------:R-:W-:Y:S02]  /*8460*/  VIADD R58, R103, 0x10 ;  /* 0x00000010673a7836 */ /* 0x000fe40000000000 */
[----:B------:R0:W-:Y:S01]  /*8470*/  @P5 STG.E.U16 desc[UR8][R50.64], R55 ;  /* 0x0000003732005986 */ /* 0x0001e2000c101508 */
[----:B------:R-:W-:Y:S01]  /*8480*/  ISETP.LT.AND P5, PT, R102, UR6, !P1 ;  /* 0x0000000666007c0c */ /* 0x000fe2000cfa1270 */
[----:B------:R-:W-:Y:S01]  /*8490*/  IMAD.WIDE R56, R61, 0x2, R48 ;  /* 0x000000023d387825 */ /* 0x000fe200078e0230 */
[----:B------:R-:W-:-:S03]  /*84a0*/  ISETP.LT.AND P1, PT, R101, UR6, !P1 ;  /* 0x0000000665007c0c */ /* 0x000fc6000cf21270 */
[----:B0-----:R-:W-:Y:S01]  /*84b0*/  IMAD.WIDE R54, R61, 0x2, R2 ;  /* 0x000000023d367825 */ /* 0x001fe200078e0202 */
[----:B------:R-:W-:-:S03]  /*84c0*/  PRMT R51, R65, 0x7632, R51 ;  /* 0x0000763241337816 */ /* 0x000fc60000000033 */
[----:B------:R-:W-:Y:S01]  /*84d0*/  VIADD R61, R61, UR4 ;  /* 0x000000043d3d7c36 */ /* 0x000fe20008000000 */
[----:B------:R0:W-:Y:S01]  /*84e0*/  @P6 STG.E.U16 desc[UR8][R54.64], R65 ;  /* 0x0000004136006986 */ /* 0x0001e2000c101508 */
[----:B------:R-:W-:Y:S02]  /*84f0*/  ISETP.LT.AND P6, PT, R102, UR6, !P4 ;  /* 0x0000000666007c0c */ /* 0x000fe4000e7c1270 */
[----:B------:R-:W-:Y:S01]  /*8500*/  ISETP.LT.AND P4, PT, R101, UR6, !P4 ;  /* 0x0000000665007c0c */ /* 0x000fe2000e781270 */
[----:B------:R2:W-:Y:S01]  /*8510*/  @P0 STG.E.U16 desc[UR8][R56.64], R51 ;  /* 0x0000003338000986 */ /* 0x0005e2000c101508 */
[----:B------:R-:W-:Y:S01]  /*8520*/  IMAD.WIDE R52, R61, 0x2, R48 ;  /* 0x000000023d347825 */ /* 0x000fe200078e0230 */
[----:B------:R-:W-:-:S03]  /*8530*/  ISETP.GE.AND P0, PT, R58, UR7, PT ;  /* 0x000000073a007c0c */ /* 0x000fc6000bf06270 */
[----:B------:R-:W-:Y:S01]  /*8540*/  VIADD R58, R103, 0x11 ;  /* 0x00000011673a7836 */ /* 0x000fe20000000000 */
[----:B0-----:R-:W-:Y:S01]  /*8550*/  PRMT R55, R70, 0x7632, R55 ;  /* 0x0000763246377816 */ /* 0x001fe20000000037 */
[----:B--2---:R-:W-:-:S04]  /*8560*/  IMAD.WIDE R50, R61, 0x2, R2 ;  /* 0x000000023d327825 */ /* 0x004fc800078e0202 */
        /* <DEDUP_REMOVED lines=12> */
[----:B------:R-:W-:Y:S01]  /*8630*/  ISETP.GE.AND P6, PT, R58, UR7, PT ;  /* 0x000000073a007c0c */ /* 0x000fe2000bfc6270 */
[----:B------:R-:W-:Y:S02]  /*8640*/  VIADD R58, R103, 0x13 ;  /* 0x00000013673a7836 */ /* 0x000fe40000000000 */
[----:B------:R2:W-:Y:S01]  /*8650*/  @P4 STG.E.U16 desc[UR8][R56.64], R51 ;  /* 0x0000003338004986 */ /* 0x0005e2000c101508 */
[----:B------:R-:W-:Y:S01]  /*8660*/  ISETP.LT.AND P4, PT, R102, UR6, !P3 ;  /* 0x0000000666007c0c */ /* 0x000fe2000df81270 */
[----:B------:R-:W-:Y:S01]  /*8670*/  IMAD.WIDE R52, R61, 0x2, R48 ;  /* 0x000000023d347825 */ /* 0x000fe200078e0230 */
[----:B------:R-:W-:-:S03]  /*8680*/  ISETP.LT.AND P3, PT, R101, UR6, !P3 ;  /* 0x0000000665007c0c */ /* 0x000fc6000df61270 */
[----:B------:R-:W-:-:S04]  /*8690*/  VIADD R59, R61, UR4 ;  /* 0x000000043d3b7c36 */ /* 0x000fc80008000000 */
[----:B0-----:R-:W-:-:S04]  /*86a0*/  IMAD.WIDE R54, R59, 0x2, R2 ;  /* 0x000000023b367825 */ /* 0x001fc800078e0202 */
[----:B--2---:R-:W-:-:S04]  /*86b0*/  IMAD.WIDE R50, R61, 0x2, R2 ;  /* 0x000000023d327825 */ /* 0x004fc800078e0202 */
[C---:B------:R-:W-:Y:S01]  /*86c0*/  IMAD.WIDE R56, R59.reuse, 0x2, R48 ;  /* 0x000000023b387825 */ /* 0x040fe200078e0230 */
[----:B------:R0:W-:Y:S01]  /*86d0*/  @P5 STG.E.U16 desc[UR8][R50.64], R71 ;  /* 0x0000004732005986 */ /* 0x0001e2000c101508 */
[----:B------:R-:W-:Y:S02]  /*86e0*/  ISETP.GE.AND P5, PT, R58, UR7, PT ;  /* 0x000000073a007c0c */ /* 0x000fe4000bfa6270 */
[----:B------:R-:W-:Y:S01]  /*86f0*/  VIADD R61, R59, UR4 ;  /* 0x000000043b3d7c36 */ /* 0x000fe20008000000 */
[----:B------:R2:W-:Y:S01]  /*8700*/  @P2 STG.E.U16 desc[UR8][R52.64], R60 ;  /* 0x0000003c34002986 */ /* 0x0005e2000c101508 */
[----:B------:R-:W-:Y:S01]  /*8710*/  ISETP.LT.AND P2, PT, R102, UR6, !P0 ;  /* 0x0000000666007c0c */ /* 0x000fe2000c741270 */
[----:B------:R-:W-:Y:S01]  /*8720*/  VIADD R59, R103, 0x14 ;  /* 0x00000014673b7836 */ /* 0x000fe20000000000 */
[----:B------:R-:W-:Y:S01]  /*8730*/  ISETP.LT.AND P0, PT, R101, UR6, !P0 ;  /* 0x0000000665007c0c */ /* 0x000fe2000c701270 */
[----:B------:R3:W-:Y:S01]  /*8740*/  @P4 STG.E.U16 desc[UR8][R54.64], R67 ;  /* 0x0000004336004986 */ /* 0x0007e2000c101508 */
[----:B------:R-:W-:-:S02]  /*8750*/  VIADD R58, R103, 0x15 ;  /* 0x00000015673a7836 */ /* 0x000fc40000000000 */
[----:B------:R-:W-:Y:S02]  /*8760*/  ISETP.GE.AND P4, PT, R59, UR7, PT ;  /* 0x000000073b007c0c */ /* 0x000fe4000bf86270 */
[----:B0-----:R-:W-:Y:S01]  /*8770*/  PRMT R51, R67, 0x7632, R51 ;  /* 0x0000763243337816 */ /* 0x001fe20000000033 */
[----:B--2---:R-:W-:-:S04]  /*8780*/  IMAD.WIDE R52, R61, 0x2, R48 ;  /* 0x000000023d347825 */ /* 0x004fc800078e0230 */
[----:B------:R0:W-:Y:S01]  /*8790*/  @P3 STG.E.U16 desc[UR8][R56.64], R51 ;  /* 0x0000003338003986 */ /* 0x0001e2000c101508 */
[----:B------:R-:W-:Y:S02]  /*87a0*/  ISETP.LT.AND P3, PT, R102, UR6, !P1 ;  /* 0x0000000666007c0c */ /* 0x000fe4000cf61270 */
[----:B------:R-:W-:Y:S02]  /*87b0*/  ISETP.LT.AND P1, PT, R101, UR6, !P1 ;  /* 0x0000000665007c0c */ /* 0x000fe4000cf21270 */
[----:B---3--:R-:W-:Y:S01]  /*87c0*/  PRMT R55, R12, 0x7632, R55 ;  /* 0x000076320c377816 */ /* 0x008fe20000000037 */
[----:B0-----:R-:W-:-:S04]  /*87d0*/  IMAD.WIDE R50, R61, 0x2, R2 ;  /* 0x000000023d327825 */ /* 0x001fc800078e0202 */
[----:B------:R-:W-:Y:S01]  /*87e0*/  VIADD R61, R61, UR4 ;  /* 0x000000043d3d7c36 */ /* 0x000fe20008000000 */
[----:B------:R4:W-:Y:S01]  /*87f0*/  @P2 STG.E.U16 desc[UR8][R50.64], R12 ;  /* 0x0000000c32002986 */ /* 0x0009e2000c101508 */
[----:B------:R-:W-:Y:S01]  /*8800*/  ISETP.GE.AND P2, PT, R58, UR7, PT ;  /* 0x000000073a007c0c */ /* 0x000fe2000bf46270 */
[----:B------:R-:W-:Y:S02]  /*8810*/  VIADD R58, R103, 0x16 ;  /* 0x00000016673a7836 */ /* 0x000fe40000000000 */
[----:B------:R0:W-:Y:S01]  /*8820*/  @P0 STG.E.U16 desc[UR8][R52.64], R55 ;  /* 0x0000003734000986 */ /* 0x0001e2000c101508 */
[----:B------:R-:W-:Y:S01]  /*8830*/  ISETP.LT.AND P0, PT, R102, UR6, !P6 ;  /* 0x0000000666007c0c */ /* 0x000fe2000f701270 */
[----:B------:R-:W-:Y:S01]  /*8840*/  IMAD.WIDE R56, R61, 0x2, R48 ;  /* 0x000000023d387825 */ /* 0x000fe200078e0230 */
[----:B------:R-:W-:Y:S01]  /*8850*/  ISETP.LT.AND P6, PT, R101, UR5, !P6 ;  /* 0x0000000565007c0c */ /* 0x000fe2000f7c1270 */
[----:B------:R-:W-:Y:S01]  /*8860*/  ULDC UR5, c[0x0][0x228] ;  /* 0x00008a0000057ab9 */ /* 0x000fe20000000800 */
[----:B------:R-:W-:Y:S01]  /*8870*/  ULDC UR6, c[0x0][0x228] ;  /* 0x00008a0000067ab9 */ /* 0x000fe20000000800 */
[----:B----4-:R-:W-:Y:S01]  /*8880*/  PRMT R51, R8, 0x7632, R51 ;  /* 0x0000763208337816 */ /* 0x010fe20000000033 */
[----:B------:R-:W-:-:S02]  /*8890*/  VIADD R12, R103, 0x17 ;  /* 0x00000017670c7836 */ /* 0x000fc40000000000 */
[----:B0-----:R-:W-:-:S04]  /*88a0*/  IMAD.WIDE R54, R61, 0x2, R2 ;  /* 0x000000023d367825 */ /* 0x001fc800078e0202 */
[----:B------:R-:W-:Y:S01]  /*88b0*/  VIADD R61, R61, UR4 ;  /* 0x000000043d3d7c36 */ /* 0x000fe20008000000 */
[----:B------:R0:W-:Y:S01]  /*88c0*/  @P3 STG.E.U16 desc[UR8][R54.64], R8 ;  /* 0x0000000836003986 */ /* 0x0001e2000c101508 */
[----:B------:R-:W-:Y:S02]  /*88d0*/  ISETP.GE.AND P3, PT, R58, UR7, PT ;  /* 0x000000073a007c0c */ /* 0x000fe4000bf66270 */
[----:B------:R-:W-:Y:S01]  /*88e0*/  IMAD.WIDE R52, R61, 0x2, R48 ;  /* 0x000000023d347825 */ /* 0x000fe200078e0230 */
[----:B------:R2:W-:Y:S01]  /*88f0*/  @P1 STG.E.U16 desc[UR8][R56.64], R51 ;  /* 0x0000003338001986 */ /* 0x0005e2000c101508 */
[----:B------:R-:W-:Y:S01]  /*8900*/  ISETP.LT.AND P1, PT, R102, UR5, !P5 ;  /* 0x0000000566007c0c */ /* 0x000fe2000ef21270 */
[----:B------:R-:W-:Y:S02]  /*8910*/  ULDC UR5, c[0x0][0x228] ;  /* 0x00008a0000057ab9 */ /* 0x000fe40000000800 */
[----:B------:R-:W-:Y:S01]  /*8920*/  ISETP.LT.AND P5, PT, R101, UR5, !P5 ;  /* 0x0000000565007c0c */ /* 0x000fe2000efa1270 */
[----:B------:R-:W-:Y:S01]  /*8930*/  ULDC UR5, c[0x0][0x228] ;  /* 0x00008a0000057ab9 */ /* 0x000fe20000000800 */
[----:B0-----:R-:W-:Y:S01]  /*8940*/  PRMT R55, R13, 0x7632, R55 ;  /* 0x000076320d377816 */ /* 0x001fe20000000037 */
[----:B------:R-:W-:-:S02]  /*8950*/  VIADD R8, R103, 0x18 ;  /* 0x0000001867087836 */ /* 0x000fc40000000000 */
[----:B--2---:R-:W-:Y:S01]  /*8960*/  IMAD.WIDE R50, R61, 0x2, R2 ;  /* 0x000000023d327825 */ /* 0x004fe200078e0202 */
[----:B------:R-:W-:-:S03]  /*8970*/  PRMT R56, R14, 0x7632, R56 ;  /* 0x000076320e387816 */ /* 0x000fc60000000038 */
[----:B------:R-:W-:Y:S01]  /*8980*/  VIADD R61, R61, UR4 ;  /* 0x000000043d3d7c36 */ /* 0x000fe20008000000 */
[----:B------:R0:W-:Y:S01]  /*8990*/  @P0 STG.E.U16 desc[UR8][R50.64], R13 ;  /* 0x0000000d32000986 */ /* 0x0001e2000c101508 */
[----:B------:R-:W-:Y:S02]  /*89a0*/  ISETP.GE.AND P0, PT, R12, UR7, PT ;  /* 0x000000070c007c0c */ /* 0x000fe4000bf06270 */
[----:B------:R-:W-:Y:S01]  /*89b0*/  VIADD R57, R61, UR4 ;  /* 0x000000043d397c36 */ /* 0x000fe20008000000 */
[----:B------:R2:W-:Y:S01]  /*89c0*/  @P6 STG.E.U16 desc[UR8][R52.64], R55 ;  /* 0x0000003734006986 */ /* 0x0005e2000c101508 */
[----:B------:R-:W-:Y:S01]  /*89d0*/  ISETP.LT.AND P6, PT, R102, UR6, !P4 ;  /* 0x0000000666007c0c */ /* 0x000fe2000e7c1270 */
[----:B------:R-:W-:Y:S01]  /*89e0*/  ULDC UR6, c[0x0][0x228] ;  /* 0x00008a0000067ab9 */ /* 0x000fe20000000800 */
[----:B------:R-:W-:Y:S01]  /*89f0*/  ISETP.LT.AND P4, PT, R101, UR10, !P4 ;  /* 0x0000000a65007c0c */ /* 0x000fe2000e781270 */
[----:B------:R-:W-:Y:S01]  /*8a00*/  ULDC UR10, c[0x0][0x228] ;  /* 0x00008a00000a7ab9 */ /* 0x000fe20000000800 */
[----:B0-----:R-:W-:-:S04]  /*8a10*/  IMAD.WIDE R12, R61, 0x2, R48 ;  /* 0x000000023d0c7825 */ /* 0x001fc800078e0230 */
[----:B--2---:R-:W-:-:S04]  /*8a20*/  IMAD.WIDE R54, R61, 0x2, R2 ;  /* 0x000000023d367825 */ /* 0x004fc800078e0202 */
[C---:B------:R-:W-:Y:S01]  /*8a30*/  IMAD.WIDE R50, R57.reuse, 0x2, R2 ;  /* 0x0000000239327825 */ /* 0x040fe200078e0202 */
[----:B------:R0:W-:Y:S01]  /*8a40*/  @P1 STG.E.U16 desc[UR8][R54.64], R9 ;  /* 0x0000000936001986 */ /* 0x0001e2000c101508 */
[----:B------:R-:W-:Y:S02]  /*8a50*/  ISETP.GE.AND P1, PT, R8, UR7, PT ;  /* 0x0000000708007c0c */ /* 0x000fe4000bf26270 */
[----:B------:R-:W-:-:S04]  /*8a60*/  IMAD.WIDE R52, R57, 0x2, R48 ;  /* 0x0000000239347825 */ /* 0x000fc800078e0230 */
[----:B------:R-:W-:Y:S02]  /*8a70*/  VIADD R8, R103, 0x19 ;  /* 0x0000001967087836 */ /* 0x000fe40000000000 */
[----:B------:R-:W-:Y:S01]  /*8a80*/  VIADD R57, R57, UR4 ;  /* 0x0000000439397c36 */ /* 0x000fe20008000000 */
[----:B0-----:R-:W-:Y:S01]  /*8a90*/  PRMT R55, R9, 0x7632, R55 ;  /* 0x0000763209377816 */ /* 0x001fe20000000037 */
[----:B------:R-:W-:-:S04]  /*8aa0*/  VIADD R54, R103, 0x1a ;  /* 0x0000001a67367836 */ /* 0x000fc80000000000 */
[----:B------:R0:W-:Y:S01]  /*8ab0*/  @P5 STG.E.U16 desc[UR8][R12.64], R55 ;  /* 0x000000370c005986 */ /* 0x0001e2000c101508 */
[----:B------:R-:W-:Y:S01]  /*8ac0*/  ISETP.GE.AND P5, PT, R8, UR7, PT ;  /* 0x0000000708007c0c */ /* 0x000fe2000bfa6270 */
[----:B------:R-:W-:Y:S02]  /*8ad0*/  IMAD.WIDE R8, R57, 0x2, R2 ;  /* 0x0000000239087825 */ /* 0x000fe400078e0202 */
[----:B------:R2:W-:Y:S01]  /*8ae0*/  @P6 STG.E.U16 desc[UR8][R50.64], R14 ;  /* 0x0000000e32006986 */ /* 0x0005e2000c101508 */
[C---:B------:R-:W-:Y:S01]  /*8af0*/  ISETP.LT.AND P6, PT, R102.reuse, UR5, !P2 ;  /* 0x0000000566007c0c */ /* 0x040fe2000d7c1270 */
[----:B------:R-:W-:Y:S02]  /*8b00*/  ULDC UR5, c[0x0][0x228] ;  /* 0x00008a0000057ab9 */ /* 0x000fe40000000800 */
[----:B------:R3:W-:Y:S01]  /*8b10*/  @P4 STG.E.U16 desc[UR8][R52.64], R56 ;  /* 0x0000003834004986 */ /* 0x0007e2000c101508 */
[----:B------:R-:W-:Y:S01]  /*8b20*/  ISETP.LT.AND P2, PT, R101, UR5, !P2 ;  /* 0x0000000565007c0c */ /* 0x000fe2000d741270 */
[----:B------:R-:W-:Y:S01]  /*8b30*/  ULDC UR5, c[0x0][0x228] ;  /* 0x00008a0000057ab9 */ /* 0x000fe20000000800 */
[----:B------:R-:W-:Y:S01]  /*8b40*/  ISETP.LT.AND P4, PT, R102, UR6, !P3 ;  /* 0x0000000666007c0c */ /* 0x000fe2000df81270 */
[----:B0-----:R-:W-:Y:S01]  /*8b50*/  VIADD R55, R57, UR4 ;  /* 0x0000000439377c36 */ /* 0x001fe20008000000 */
[----:B------:R-:W-:Y:S01]  /*8b60*/  ISETP.LT.AND P3, PT, R101, UR5, !P3 ;  /* 0x0000000565007c0c */ /* 0x000fe2000df61270 */
[----:B------:R-:W-:Y:S01]  /*8b70*/  IMAD.WIDE R12, R57, 0x2, R48 ;  /* 0x00000002390c7825 */ /* 0x000fe200078e0230 */
[----:B------:R-:W-:Y:S01]  /*8b80*/  ULDC UR5, c[0x0][0x228] ;  /* 0x00008a0000057ab9 */ /* 0x000fe20000000800 */
[----:B------:R-:W-:-:S02]  /*8b90*/  ULDC UR6, c[0x0][0x228] ;  /* 0x00008a0000067ab9 */ /* 0x000fc40000000800 */
[----:B--2---:R-:W-:Y:S01]  /*8ba0*/  IMAD.WIDE R50, R55, 0x2, R2 ;  /* 0x0000000237327825 */ /* 0x004fe200078e0202 */
[----:B------:R0:W-:Y:S01]  /*8bb0*/  @P6 STG.E.U16 desc[UR8][R8.64], R10 ;  /* 0x0000000a08006986 */ /* 0x0001e2000c101508 */
[----:B---3--:R-:W-:Y:S02]  /*8bc0*/  PRMT R53, R10, 0x7632, R53 ;  /* 0x000076320a357816 */ /* 0x008fe40000000035 */
[----:B------:R-:W-:Y:S01]  /*8bd0*/  VIADD R14, R103, 0x1b ;  /* 0x0000001b670e7836 */ /* 0x000fe20000000000 */
[----:B------:R-:W-:Y:S02]  /*8be0*/  ISETP.GE.AND P6, PT, R54, UR7, PT ;  /* 0x0000000736007c0c */ /* 0x000fe4000bfc6270 */
[----:B------:R2:W-:Y:S02]  /*8bf0*/  @P2 STG.E.U16 desc[UR8][R12.64], R53 ;  /* 0x000000350c002986 */ /* 0x0005e4000c101508 */
[----:B------:R-:W-:Y:S02]  /*8c00*/  ISETP.GE.AND P2, PT, R14, UR7, PT ;  /* 0x000000070e007c0c */ /* 0x000fe4000bf46270 */
[----:B------:R3:W-:Y:S01]  /*8c10*/  @P4 STG.E.U16 desc[UR8][R50.64], R15 ;  /* 0x0000000f32004986 */ /* 0x0007e2000c101508 */
[----:B------:R-:W-:Y:S01]  /*8c20*/  ISETP.LT.AND P4, PT, R102, UR5, !P0 ;  /* 0x0000000566007c0c */ /* 0x000fe2000c781270 */
[----:B------:R-:W-:Y:S01]  /*8c30*/  ULDC UR5, c[0x0][0x228] ;  /* 0x00008a0000057ab9 */ /* 0x000fe20000000800 */
[----:B------:R-:W-:Y:S01]  /*8c40*/  ISETP.LT.AND P0, PT, R101, UR6, !P0 ;  /* 0x0000000665007c0c */ /* 0x000fe2000c701270 */
[----:B------:R-:W-:Y:S01]  /*8c50*/  ULDC UR6, c[0x0][0x228] ;  /* 0x00008a0000067ab9 */ /* 0x000fe20000000800 */
[----:B0-----:R-:W-:Y:S01]  /*8c60*/  PRMT R9, R15, 0x7632, R9 ;  /* 0x000076320f097816 */ /* 0x001fe20000000009 */
[----:B------:R-:W-:-:S02]  /*8c70*/  VIADD R10, R103, 0x1c ;  /* 0x0000001c670a7836 */ /* 0x000fc40000000000 */
[----:B--2---:R-:W-:-:S04]  /*8c80*/  IMAD.WIDE R52, R55, 0x2, R48 ;  /* 0x0000000237347825 */ /* 0x004fc800078e0230 */
[----:B------:R-:W-:Y:S01]  /*8c90*/  VIADD R55, R55, UR4 ;  /* 0x0000000437377c36 */ /* 0x000fe20008000000 */
[----:B------:R0:W-:Y:S01]  /*8ca0*/  @P3 STG.E.U16 desc[UR8][R52.64], R9 ;  /* 0x0000000934003986 */ /* 0x0001e2000c101508 */
[----:B------:R-:W-:Y:S01]  /*8cb0*/  ISETP.LT.AND P3, PT, R102, UR5, !P1 ;  /* 0x0000000566007c0c */ /* 0x000fe2000cf61270 */
[----:B------:R-:W-:Y:S01]  /*8cc0*/  ULDC UR5, c[0x0][0x228] ;  /* 0x00008a0000057ab9 */ /* 0x000fe20000000800 */
[----:B------:R-:W-:Y:S01]  /*8cd0*/  IMAD.WIDE R12, R55, 0x2, R48 ;  /* 0x00000002370c7825 */ /* 0x000fe200078e0230 */
[----:B---3--:R-:W-:Y:S02]  /*8ce0*/  PRMT R15, R11, 0x7632, R15 ;  /* 0x000076320b0f7816 */ /* 0x008fe4000000000f */
[----:B------:R-:W-:Y:S01]  /*8cf0*/  ISETP.LT.AND P1, PT, R101, UR6, !P1 ;  /* 0x0000000665007c0c */ /* 0x000fe2000cf21270 */
[----:B------:R-:W-:Y:S01]  /*8d00*/  ULDC UR6, c[0x0][0x228] ;  /* 0x00008a0000067ab9 */ /* 0x000fe20000000800 */
[----:B0-----:R-:W-:-:S04]  /*8d10*/  IMAD.WIDE R8, R55, 0x2, R2 ;  /* 0x0000000237087825 */ /* 0x001fc800078e0202 */
[----:B------:R-:W-:Y:S01]  /*8d20*/  VIADD R55, R55, UR4 ;  /* 0x0000000437377c36 */ /* 0x000fe20008000000 */
[----:B------:R0:W-:Y:S01]  /*8d30*/  @P4 STG.E.U16 desc[UR8][R8.64], R11 ;  /* 0x0000000b08004986 */ /* 0x0001e2000c101508 */
[----:B------:R-:W-:Y:S02]  /*8d40*/  ISETP.GE.AND P4, PT, R10, UR7, PT ;  /* 0x000000070a007c0c */ /* 0x000fe4000bf86270 */
[----:B------:R-:W-:Y:S01]  /*8d50*/  IMAD.WIDE R50, R55, 0x2, R48 ;  /* 0x0000000237327825 */ /* 0x000fe200078e0230 */
[----:B------:R2:W-:Y:S01]  /*8d60*/  @P0 STG.E.U16 desc[UR8][R12.64], R15 ;  /* 0x0000000f0c000986 */ /* 0x0005e2000c101508 */
[----:B------:R-:W-:Y:S01]  /*8d70*/  ISETP.LT.AND P0, PT, R102, UR5, !P5 ;  /* 0x0000000566007c0c */ /* 0x000fe2000ef01270 */
[----:B------:R-:W-:Y:S01]  /*8d80*/  ULDC UR5, c[0x0][0x228] ;  /* 0x00008a0000057ab9 */ /* 0x000fe20000000800 */
[----:B------:R-:W-:Y:S01]  /*8d90*/  ISETP.LT.AND P5, PT, R101, UR6, !P5 ;  /* 0x0000000665007c0c */ /* 0x000fe2000efa1270 */
[----:B------:R-:W-:Y:S01]  /*8da0*/  ULDC UR6, c[0x0][0x228] ;  /* 0x00008a0000067ab9 */ /* 0x000fe20000000800 */
[----:B0-----:R-:W-:Y:S01]  /*8db0*/  PRMT R9, R4, 0x7632, R9 ;  /* 0x0000763204097816 */ /* 0x001fe20000000009 */
[----:B--2---:R-:W-:-:S04]  /*8dc0*/  IMAD.WIDE R14, R55, 0x2, R2 ;  /* 0x00000002370e7825 */ /* 0x004fc800078e0202 */
[----:B------:R-:W-:Y:S01]  /*8dd0*/  VIADD R55, R55, UR4 ;  /* 0x0000000437377c36 */ /* 0x000fe20008000000 */
[----:B------:R0:W-:Y:S01]  /*8de0*/  @P3 STG.E.U16 desc[UR8][R14.64], R4 ;  /* 0x000000040e003986 */ /* 0x0001e2000c101508 */
[----:B------:R-:W-:Y:S02]  /*8df0*/  VIADD R13, R103, 0x1d ;  /* 0x0000001d670d7836 */ /* 0x000fe40000000000 */
[----:B------:R-:W-:Y:S01]  /*8e00*/  IMAD.WIDE R10, R55, 0x2, R48 ;  /* 0x00000002370a7825 */ /* 0x000fe200078e0230 */
[----:B------:R2:W-:Y:S01]  /*8e10*/  @P1 STG.E.U16 desc[UR8][R50.64], R9 ;  /* 0x0000000932001986 */ /* 0x0005e2000c101508 */
[----:B------:R-:W-:Y:S01]  /*8e20*/  ISETP.LT.AND P1, PT, R102, UR5, !P6 ;  /* 0x0000000566007c0c */ /* 0x000fe2000f721270 */
[----:B------:R-:W-:Y:S01]  /*8e30*/  ULDC UR5, c[0x0][0x228] ;  /* 0x00008a0000057ab9 */ /* 0x000fe20000000800 */
[----:B------:R-:W-:Y:S01]  /*8e40*/  VIADD R12, R103, 0x1e ;  /* 0x0000001e670c7836 */ /* 0x000fe20000000000 */
[----:B------:R-:W-:Y:S01]  /*8e50*/  ISETP.LT.AND P6, PT, R101, UR5, !P6 ;  /* 0x0000000565007c0c */ /* 0x000fe2000f7c1270 */
[----:B------:R-:W-:Y:S01]  /*8e60*/  ULDC UR5, c[0x0][0x228] ;  /* 0x00008a0000057ab9 */ /* 0x000fe20000000800 */
[----:B------:R-:W-:-:S02]  /*8e70*/  ISETP.GE.AND P3, PT, R13, UR7, PT ;  /* 0x000000070d007c0c */ /* 0x000fc4000bf66270 */
[----:B0-----:R-:W-:Y:S01]  /*8e80*/  PRMT R15, R16, 0x7632, R15 ;  /* 0x00007632100f7816 */ /* 0x001fe2000000000f */
[----:B------:R-:W-:Y:S02]  /*8e90*/  VIADD R4, R103, 0x1f ;  /* 0x0000001f67047836 */ /* 0x000fe40000000000 */
[----:B--2---:R-:W-:-:S04]  /*8ea0*/  IMAD.WIDE R8, R55, 0x2, R2 ;  /* 0x0000000237087825 */ /* 0x004fc800078e0202 */
        /* <DEDUP_REMOVED lines=8> */
[----:B------:R-:W-:Y:S01]  /*8f30*/  VIADD R51, R55, UR4 ;  /* 0x0000000437337c36 */ /* 0x000fe20008000000 */
[----:B------:R3:W-:Y:S01]  /*8f40*/  @P1 STG.E.U16 desc[UR8][R12.64], R5 ;  /* 0x000000050c001986 */ /* 0x0007e2000c101508 */
[----:B------:R-:W-:Y:S01]  /*8f50*/  ISETP.GE.AND P1, PT, R4, UR7, PT ;  /* 0x0000000704007c0c */ /* 0x000fe2000bf26270 */
[----:B------:R-:W-:Y:S01]  /*8f60*/  VIADD R4, R103, 0x20 ;  /* 0x0000002067047836 */ /* 0x000fe20000000000 */
[----:B0-----:R-:W-:Y:S01]  /*8f70*/  PRMT R16, R17, 0x7632, R16 ;  /* 0x0000763211107816 */ /* 0x001fe20000000010 */
[----:B------:R-:W-:Y:S01]  /*8f80*/  IMAD.WIDE R8, R55, 0x2, R48 ;  /* 0x0000000237087825 */ /* 0x000fe200078e0230 */
[----:B------:R-:W-:-:S03]  /*8f90*/  ULDC UR10, c[0x0][0x228] ;  /* 0x00008a00000a7ab9 */ /* 0x000fc60000000800 */
[----:B--2---:R-:W-:Y:S01]  /*8fa0*/  IMAD.WIDE R10, R51, 0x2, R2 ;  /* 0x00000002330a7825 */ /* 0x004fe200078e0202 */
[----:B---3--:R-:W-:-:S03]  /*8fb0*/  PRMT R13, R5, 0x7632, R13 ;  /* 0x00007632050d7816 */ /* 0x008fc6000000000d */
[C---:B------:R-:W-:Y:S02]  /*8fc0*/  IMAD.WIDE R14, R51.reuse, 0x2, R48 ;  /* 0x00000002330e7825 */ /* 0x040fe400078e0230 */
[----:B------:R0:W-:Y:S02]  /*8fd0*/  @P6 STG.E.U16 desc[UR8][R8.64], R13 ;  /* 0x0000000d08006986 */ /* 0x0001e4000c101508 */
[----:B------:R-:W-:Y:S01]  /*8fe0*/  VIADD R51, R51, UR4 ;  /* 0x0000000433337c36 */ /* 0x000fe20008000000 */
[----:B------:R-:W-:Y:S01]  /*8ff0*/  ISETP.GE.AND P6, PT, R4, UR7, PT ;  /* 0x0000000704007c0c */ /* 0x000fe2000bfc6270 */
[----:B------:R-:W-:Y:S01]  /*9000*/  VIADD R12, R103, 0x22 ;  /* 0x00000022670c7836 */ /* 0x000fe20000000000 */
[----:B------:R-:W-:Y:S01]  /*9010*/  @P5 STG.E.U16 desc[UR8][R10.64], R17 ;  /* 0x000000110a005986 */ /* 0x000fe2000c101508 */
[C---:B------:R-:W-:Y:S01]  /*9020*/  ISETP.LT.AND P5, PT, R102.reuse, UR5, !P4 ;  /* 0x0000000566007c0c */ /* 0x040fe2000e7a1270 */
[----:B------:R-:W-:Y:S01]  /*9030*/  ULDC UR5, c[0x0][0x228] ;  /* 0x00008a0000057ab9 */ /* 0x000fe20000000800 */
[----:B------:R-:W-:Y:S01]  /*9040*/  IMAD.WIDE R4, R51, 0x2, R2 ;  /* 0x0000000233047825 */ /* 0x000fe200078e0202 */
[----:B------:R2:W-:Y:S01]  /*9050*/  @P2 STG.E.U16 desc[UR8][R14.64], R16 ;  /* 0x000000100e002986 */ /* 0x0005e2000c101508 */
[----:B------:R-:W-:Y:S01]  /*9060*/  ISETP.LT.AND P4, PT, R101, UR5, !P4 ;  /* 0x0000000565007c0c */ /* 0x000fe2000e781270 */
[----:B------:R-:W-:Y:S01]  /*9070*/  ULDC UR5, c[0x0][0x228] ;  /* 0x00008a0000057ab9 */ /* 0x000fe20000000800 */
[----:B------:R-:W-:Y:S01]  /*9080*/  ISETP.LT.AND P2, PT, R102, UR6, !P3 ;  /* 0x0000000666007c0c */ /* 0x000fe2000df41270 */
[----:B0-----:R-:W-:Y:S01]  /*9090*/  IMAD.WIDE R8, R51, 0x2, R48 ;  /* 0x0000000233087825 */ /* 0x001fe200078e0230 */
[----:B------:R-:W-:Y:S01]  /*90a0*/  ISETP.LT.AND P3, PT, R101, UR5, !P3 ;  /* 0x0000000565007c0c */ /* 0x000fe2000df61270 */
[----:B------:R-:W-:Y:S01]  /*90b0*/  ULDC UR5, c[0x0][0x228] ;  /* 0x00008a0000057ab9 */ /* 0x000fe20000000800 */
[----:B------:R-:W-:Y:S01]  /*90c0*/  ULDC UR6, c[0x0][0x228] ;  /* 0x00008a0000067ab9 */ /* 0x000fe20000000800 */
[----:B------:R-:W-:-:S02]  /*90d0*/  VIADD R13, R103, 0x21 ;  /* 0x00000021670d7836 */ /* 0x000fc40000000000 */
[----:B------:R0:W-:Y:S01]  /*90e0*/  @P5 STG.E.U16 desc[UR8][R4.64], R6 ;  /* 0x0000000604005986 */ /* 0x0001e2000c101508 */
[----:B--2---:R-:W-:Y:S01]  /*90f0*/  VIADD R15, R51, UR4 ;  /* 0x00000004330f7c36 */ /* 0x004fe20008000000 */
[----:B------:R-:W-:Y:S02]  /*9100*/  PRMT R14, R6, 0x7632, R14 ;  /* 0x00007632060e7816 */ /* 0x000fe4000000000e */
[----:B------:R-:W-:Y:S01]  /*9110*/  ISETP.GE.AND P5, PT, R13, UR7, PT ;  /* 0x000000070d007c0c */ /* 0x000fe2000bfa6270 */
[C---:B------:R-:W-:Y:S02]  /*9120*/  IMAD.WIDE R10, R15.reuse, 0x2, R2 ;  /* 0x000000020f0a7825 */ /* 0x040fe400078e0202 */
[----:B------:R2:W-:Y:S01]  /*9130*/  @P4 STG.E.U16 desc[UR8][R8.64], R14 ;  /* 0x0000000e08004986 */ /* 0x0005e2000c101508 */
[----:B------:R-:W-:Y:S01]  /*9140*/  ISETP.GE.AND P4, PT, R12, UR7, PT ;  /* 0x000000070c007c0c */ /* 0x000fe2000bf86270 */
[C---:B------:R-:W-:Y:S02]  /*9150*/  IMAD.WIDE R12, R15.reuse, 0x2, R48 ;  /* 0x000000020f0c7825 */ /* 0x040fe400078e0230 */
[----:B------:R3:W-:Y:S01]  /*9160*/  @P2 STG.E.U16 desc[UR8][R10.64], R18 ;  /* 0x000000120a002986 */ /* 0x0007e2000c101508 */
[----:B------:R-:W-:Y:S01]  /*9170*/  ISETP.LT.AND P2, PT, R102, UR5, !P0 ;  /* 0x0000000566007c0c */ /* 0x000fe2000c741270 */
[----:B------:R-:W-:Y:S01]  /*9180*/  VIADD R15, R15, UR4 ;  /* 0x000000040f0f7c36 */ /* 0x000fe20008000000 */
[----:B------:R-:W-:Y:S01]  /*9190*/  ISETP.LT.AND P0, PT, R101, UR6, !P0 ;  /* 0x0000000665007c0c */ /* 0x000fe2000c701270 */
[----:B------:R-:W-:Y:S01]  /*91a0*/  ULDC UR5, c[0x0][0x228] ;  /* 0x00008a0000057ab9 */ /* 0x000fe20000000800 */
[----:B0-----:R-:W-:Y:S01]  /*91b0*/  PRMT R5, R18, 0x7632, R5 ;  /* 0x0000763212057816 */ /* 0x001fe20000000005 */
[----:B------:R-:W-:Y:S01]  /*91c0*/  ULDC UR6, c[0x0][0x228] ;  /* 0x00008a0000067ab9 */ /* 0x000fe20000000800 */
[----:B------:R-:W-:Y:S01]  /*91d0*/  VIADD R6, R103, 0x23 ;  /* 0x0000002367067836 */ /* 0x000fe20000000000 */
[----:B--2---:R-:W-:Y:S01]  /*91e0*/  PRMT R14, R21, 0x7632, R14 ;  /* 0x00007632150e7816 */ /* 0x004fe2000000000e */
[----:B------:R-:W-:Y:S01]  /*91f0*/  IMAD.WIDE R8, R15, 0x2, R48 ;  /* 0x000000020f087825 */ /* 0x000fe200078e0230 */
[----:B------:R0:W-:Y:S01]  /*9200*/  @P3 STG.E.U16 desc[UR8][R12.64], R5 ;  /* 0x000000050c003986 */ /* 0x0001e2000c101508 */
[----:B------:R-:W-:Y:S01]  /*9210*/  ISETP.LT.AND P3, PT, R102, UR5, !P1 ;  /* 0x0000000566007c0c */ /* 0x000fe2000cf61270 */
[----:B------:R-:W-:Y:S01]  /*9220*/  ULDC UR5, c[0x0][0x228] ;  /* 0x00008a0000057ab9 */ /* 0x000fe20000000800 */
[----:B---3--:R-:W-:-:S02]  /*9230*/  PRMT R11, R7, 0x7632, R11 ;  /* 0x00007632070b7816 */ /* 0x008fc4000000000b */
        /* <DEDUP_REMOVED lines=16> */
[----:B------:R-:W-:Y:S01]  /*9340*/  ISETP.LT.AND P3, PT, R102, UR5, !P5 ;  /* 0x0000000566007c0c */ /* 0x000fe2000ef61270 */
[----:B------:R-:W-:Y:S01]  /*9350*/  VIADD R9, R103, 0x24 ;  /* 0x0000002467097836 */ /* 0x000fe20000000000 */
[----:B------:R-:W-:Y:S01]  /*9360*/  ULDC UR5, c[0x0][0x228] ;  /* 0x00008a0000057ab9 */ /* 0x000fe20000000800 */
[----:B------:R2:W-:Y:S01]  /*9370*/  @P1 STG.E.U16 desc[UR8][R12.64], R5 ;  /* 0x000000050c001986 */ /* 0x0005e2000c101508 */
[----:B------:R-:W-:Y:S01]  /*9380*/  IMAD.WIDE R6, R15, 0x2, R48 ;  /* 0x000000020f067825 */ /* 0x000fe200078e0230 */
[----:B------:R-:W-:Y:S01]  /*9390*/  ISETP.LT.AND P5, PT, R101, UR5, !P5 ;  /* 0x0000000565007c0c */ /* 0x000fe2000efa1270 */
[----:B------:R-:W-:Y:S01]  /*93a0*/  ULDC UR5, c[0x0][0x228] ;  /* 0x00008a0000057ab9 */ /* 0x000fe20000000800 */
[----:B------:R-:W-:Y:S01]  /*93b0*/  ISETP.GE.AND P1, PT, R9, UR7, PT ;  /* 0x0000000709007c0c */ /* 0x000fe2000bf26270 */
[C---:B------:R-:W-:Y:S01]  /*93c0*/  VIADD R8, R103.reuse, 0x25 ;  /* 0x0000002567087836 */ /* 0x040fe20000000000 */
[----:B------:R1:W3:Y:S01]  /*93d0*/  LDS.128 R16, [R0] ;  /* 0x0000000000107984 */ /* 0x0002e20000000c00 */
[----:B0-----:R-:W-:Y:S01]  /*93e0*/  PRMT R11, R20, 0x7632, R11 ;  /* 0x00007632140b7816 */ /* 0x001fe2000000000b */
[----:B------:R-:W-:-:S02]  /*93f0*/  VIADD R10, R103, 0x26 ;  /* 0x00000026670a7836 */ /* 0x000fc40000000000 */
[----:B--2---:R-:W-:Y:S01]  /*9400*/  IMAD.WIDE R4, R15, 0x2, R2 ;  /* 0x000000020f047825 */ /* 0x004fe200078e0202 */
[----:B-1----:R-:W-:-:S03]  /*9410*/  PRMT R0, R43, 0x7632, R0 ;  /* 0x000076322b007816 */ /* 0x002fc60000000000 */
        /* <DEDUP_REMOVED lines=10> */
[C---:B------:R-:W-:Y:S01]  /*94c0*/  VIADD R13, R15.reuse, UR4 ;  /* 0x000000040f0d7c36 */ /* 0x040fe20008000000 */
[----:B------:R2:W-:Y:S01]  /*94d0*/  @P3 STG.E.U16 desc[UR8][R8.64], R24 ;  /* 0x0000001808003986 */ /* 0x0005e2000c101508 */
[----:B0-----:R-:W-:Y:S01]  /*94e0*/  IMAD.WIDE R4, R15, 0x2, R48 ;  /* 0x000000020f047825 */ /* 0x001fe200078e0230 */
[----:B------:R-:W-:-:S03]  /*94f0*/  ISETP.GE.AND P3, PT, R10, UR7, PT ;  /* 0x000000070a007c0c */ /* 0x000fc6000bf66270 */
[----:B-1----:R-:W-:-:S04]  /*9500*/  IMAD.WIDE R6, R13, 0x2, R2 ;  /* 0x000000020d067825 */ /* 0x002fc800078e0202 */
[----:B------:R-:W-:Y:S01]  /*9510*/  IMAD.WIDE R10, R13, 0x2, R48 ;  /* 0x000000020d0a7825 */ /* 0x000fe200078e0230 */
[----:B--2---:R-:W-:-:S03]  /*9520*/  PRMT R9, R24, 0x7632, R9 ;  /* 0x0000763218097816 */ /* 0x004fc60000000009 */
[----:B------:R-:W-:Y:S02]  /*9530*/  VIADD R13, R13, UR4 ;  /* 0x000000040d0d7c36 */ /* 0x000fe40008000000 */
[----:B------:R-:W-:Y:S01]  /*9540*/  VIADD R8, R103, 0x28 ;  /* 0x0000002867087836 */ /* 0x000fe20000000000 */
[----:B------:R0:W-:Y:S01]  /*9550*/  @P5 STG.E.U16 desc[UR8][R4.64], R9 ;  /* 0x0000000904005986 */ /* 0x0001e2000c101508 */
[----:B------:R-:W-:Y:S01]  /*9560*/  VIADD R15, R13, UR4 ;  /* 0x000000040d0f7c36 */ /* 0x000fe20008000000 */
[----:B------:R-:W-:Y:S01]  /*9570*/  ISETP.GE.AND P5, PT, R12, UR7, PT ;  /* 0x000000070c007c0c */ /* 0x000fe2000bfa6270 */
[----:B------:R-:W-:Y:S01]  /*9580*/  VIADD R12, R103, 0x2a ;  /* 0x0000002a670c7836 */ /* 0x000fe20000000000 */
[----:B------:R1:W-:Y:S01]  /*9590*/  @P6 STG.E.U16 desc[UR8][R6.64], R21 ;  /* 0x0000001506006986 */ /* 0x0003e2000c101508 */
[C---:B------:R-:W-:Y:S01]  /*95a0*/  ISETP.LT.AND P6, PT, R102.reuse, UR6, !P1 ;  /* 0x0000000666007c0c */ /* 0x040fe2000cfc1270 */
[----:B------:R-:W-:Y:S02]  /*95b0*/  ULDC UR6, c[0x0][0x228] ;  /* 0x00008a0000067ab9 */ /* 0x000fe40000000800 */
[----:B------:R2:W-:Y:S01]  /*95c0*/  @P4 STG.E.U16 desc[UR8][R10.64], R14 ;  /* 0x0000000e0a004986 */ /* 0x0005e2000c101508 */
[----:B------:R-:W-:Y:S01]  /*95d0*/  ISETP.LT.AND P4, PT, R102, UR5, !P2 ;  /* 0x0000000566007c0c */ /* 0x000fe2000d781270 */
[----:B------:R-:W-:-:S02]  /*95e0*/  ULDC UR5, c[0x0][0x228] ;  /* 0x00008a0000057ab9 */ /* 0x000fc40000000800 */
[----:B------:R-:W-:Y:S01]  /*95f0*/  ISETP.LT.AND P2, PT, R101, UR5, !P2 ;  /* 0x0000000565007c0c */ /* 0x000fe2000d741270 */
[----:B0-----:R-:W-:Y:S01]  /*9600*/  IMAD.WIDE R4, R13, 0x2, R2 ;  /* 0x000000020d047825 */ /* 0x001fe200078e0202 */
[----:B------:R-:W-:Y:S02]  /*9610*/  ULDC UR5, c[0x0][0x228] ;  /* 0x00008a0000057ab9 */ /* 0x000fe40000000800 */
[----:B------:R-:W-:Y:S01]  /*9620*/  ISETP.LT.AND P1, PT, R101, UR5, !P1 ;  /* 0x0000000565007c0c */ /* 0x000fe2000cf21270 */
[----:B-1----:R-:W-:Y:S01]  /*9630*/  IMAD.WIDE R6, R13, 0x2, R48 ;  /* 0x000000020d067825 */ /* 0x002fe200078e0230 */
[----:B------:R-:W-:Y:S01]  /*9640*/  ULDC UR5, c[0x0][0x228] ;  /* 0x00008a0000057ab9 */ /* 0x000fe20000000800 */
[----:B--2---:R-:W-:Y:S02]  /*9650*/  PRMT R11, R25, 0x7632, R11 ;  /* 0x00007632190b7816 */ /* 0x004fe4000000000b */
[----:B------:R-:W-:Y:S01]  /*9660*/  VIADD R10, R103, 0x29 ;  /* 0x00000029670a7836 */ /* 0x000fe20000000000 */
[----:B------:R0:W-:Y:S01]  /*9670*/  @P4 STG.E.U16 desc[UR8][R4.64], R25 ;  /* 0x0000001904004986 */ /* 0x0001e2000c101508 */
[----:B------:R-:W-:Y:S01]  /*9680*/  ISETP.GE.AND P4, PT, R8, UR7, PT ;  /* 0x0000000708007c0c */ /* 0x000fe2000bf86270 */
[----:B------:R-:W-:Y:S01]  /*9690*/  IMAD.WIDE R8, R15, 0x2, R2 ;  /* 0x000000020f087825 */ /* 0x000fe200078e0202 */
[----:B------:R-:W-:Y:S01]  /*96a0*/  PRMT R14, R32, 0x7632, R14 ;  /* 0x00007632200e7816 */ /* 0x000fe2000000000e */
[----:B------:R1:W-:Y:S01]  /*96b0*/  @P2 STG.E.U16 desc[UR8][R6.64], R11 ;  /* 0x0000000b06002986 */ /* 0x0003e2000c101508 */
[----:B------:R-:W-:Y:S01]  /*96c0*/  ISETP.GE.AND P2, PT, R10, UR7, PT ;  /* 0x000000070a007c0c */ /* 0x000fe2000bf46270 */
[----:B------:R-:W-:-:S02]  /*96d0*/  VIADD R13, R103, 0x2b ;  /* 0x0000002b670d7836 */ /* 0x000fc40000000000 */
[----:B------:R2:W-:Y:S01]  /*96e0*/  @P6 STG.E.U16 desc[UR8][R8.64], R22 ;  /* 0x0000001608006986 */ /* 0x0005e2000c101508 */
[----:B------:R-:W-:Y:S01]  /*96f0*/  ISETP.LT.AND P6, PT, R102, UR5, !P0 ;  /* 0x0000000566007c0c */ /* 0x000fe2000c7c1270 */
[----:B------:R-:W-:Y:S01]  /*9700*/  ULDC UR5, c[0x0][0x228] ;  /* 0x00008a0000057ab9 */ /* 0x000fe20000000800 */
[----:B------:R-:W-:Y:S01]  /*9710*/  ISETP.LT.AND P0, PT, R101, UR6, !P0 ;  /* 0x0000000665007c0c */ /* 0x000fe2000c701270 */
[----:B------:R-:W-:Y:S01]  /*9720*/  ULDC UR6, c[0x0][0x228] ;  /* 0x00008a0000067ab9 */ /* 0x000fe20000000800 */
[----:B0-----:R-:W-:Y:S01]  /*9730*/  PRMT R5, R22, 0x7632, R5 ;  /* 0x0000763216057816 */ /* 0x001fe20000000005 */
[----:B-1----:R-:W-:-:S04]  /*9740*/  IMAD.WIDE R10, R15, 0x2, R48 ;  /* 0x000000020f0a7825 */ /* 0x002fc800078e0230 */
[----:B------:R-:W-:Y:S01]  /*9750*/  VIADD R15, R15, UR4 ;  /* 0x000000040f0f7c36 */ /* 0x000fe20008000000 */
[----:B------:R0:W-:Y:S01]  /*9760*/  @P1 STG.E.U16 desc[UR8][R10.64], R5 ;  /* 0x000000050a001986 */ /* 0x0001e2000c101508 */
[----:B------:R-:W-:Y:S01]  /*9770*/  ISETP.LT.AND P1, PT, R102, UR5, !P3 ;  /* 0x0000000566007c0c */ /* 0x000fe2000df21270 */
[----:B------:R-:W-:Y:S01]  /*9780*/  ULDC UR5, c[0x0][0x228] ;  /* 0x00008a0000057ab9 */ /* 0x000fe20000000800 */
[----:B------:R-:W-:Y:S01]  /*9790*/  ISETP.LT.AND P3, PT, R101, UR6, !P3 ;  /* 0x0000000665007c0c */ /* 0x000fe2000df61270 */
[C---:B------:R-:W-:Y:S01]  /*97a0*/  IMAD.WIDE R6, R15.reuse, 0x2, R48 ;  /* 0x000000020f067825 */ /* 0x040fe200078e0230 */
[----:B--2---:R-:W-:Y:S01]  /*97b0*/  PRMT R9, R26, 0x7632, R9 ;  /* 0x000076321a097816 */ /* 0x004fe20000000009 */
[----:B------:R-:W-:Y:S02]  /*97c0*/  ULDC UR6, c[0x0][0x228] ;  /* 0x00008a0000067ab9 */ /* 0x000fe40000000800 */
        /* <DEDUP_REMOVED lines=11> */
[----:B0-----:R-:W-:Y:S01]  /*9880*/  PRMT R5, R23, 0x7632, R5 ;  /* 0x0000763217057816 */ /* 0x001fe20000000005 */
[----:B-1----:R-:W-:-:S04]  /*9890*/  IMAD.WIDE R8, R15, 0x2, R2 ;  /* 0x000000020f087825 */ /* 0x002fc800078e0202 */
        /* <DEDUP_REMOVED lines=10> */
[----:B-1----:R-:W-:-:S04]  /*9940*/  IMAD.WIDE R4, R15, 0x2, R2 ;  /* 0x000000020f047825 */ /* 0x002fc800078e0202 */
[----:B------:R-:W-:Y:S01]  /*9950*/  VIADD R15, R15, UR4 ;  /* 0x000000040f0f7c36 */ /* 0x000fe20008000000 */
[----:B------:R0:W-:Y:S01]  /*9960*/  @P0 STG.E.U16 desc[UR8][R4.64], R27 ;  /* 0x0000001b04000986 */ /* 0x0001e2000c101508 */
[----:B------:R-:W-:Y:S01]  /*9970*/  VIADD R10, R103, 0x2d ;  /* 0x0000002d670a7836 */ /* 0x000fe20000000000 */
[----:B------:R-:W-:Y:S01]  /*9980*/  ISETP.GE.AND P0, PT, R12, UR7, PT ;  /* 0x000000070c007c0c */ /* 0x000fe2000bf06270 */
[----:B------:R-:W-:Y:S01]  /*9990*/  VIADD R13, R15, UR4 ;  /* 0x000000040f0d7c36 */ /* 0x000fe20008000000 */
[----:B------:R1:W-:Y:S01]  /*99a0*/  @P5 STG.E.U16 desc[UR8][R6.64], R9 ;  /* 0x0000000906005986 */ /* 0x0003e2000c101508 */
[----:B------:R-:W-:Y:S01]  /*99b0*/  ISETP.LT.AND P5, PT, R102, UR6, !P2 ;  /* 0x0000000666007c0c */ /* 0x000fe2000d7a1270 */
[----:B------:R-:W-:Y:S01]  /*99c0*/  ULDC UR6, c[0x0][0x228] ;  /* 0x00008a0000067ab9 */ /* 0x000fe20000000800 */
[----:B------:R-:W-:Y:S02]  /*99d0*/  VIADD R12, R103, 0x2e ;  /* 0x0000002e670c7836 */ /* 0x000fe40000000000 */
[----:B0-----:R-:W-:-:S04]  /*99e0*/  IMAD.WIDE R4, R15, 0x2, R48 ;  /* 0x000000020f047825 */ /* 0x001fc800078e0230 */
[----:B-1----:R-:W-:-:S04]  /*99f0*/  IMAD.WIDE R8, R15, 0x2, R2 ;  /* 0x000000020f087825 */ /* 0x002fc800078e0202 */
[----:B------:R-:W-:Y:S01]  /*9a00*/  IMAD.WIDE R6, R13, 0x2, R2 ;  /* 0x000000020d067825 */ /* 0x000fe200078e0202 */
[----:B------:R0:W-:Y:S01]  /*9a10*/  @P3 STG.E.U16 desc[UR8][R8.64], R28 ;  /* 0x0000001c08003986 */ /* 0x0001e2000c101508 */
[----:B------:R-:W-:Y:S01]  /*9a20*/  ISETP.LT.AND P3, PT, R101, UR10, !P2 ;  /* 0x0000000a65007c0c */ /* 0x000fe2000d761270 */
[----:B------:R-:W-:Y:S01]  /*9a30*/  ULDC UR10, c[0x0][0x228] ;  /* 0x00008a00000a7ab9 */ /* 0x000fe20000000800 */
[----:B------:R-:W-:Y:S01]  /*9a40*/  ISETP.GE.AND P2, PT, R10, UR7, PT ;  /* 0x000000070a007c0c */ /* 0x000fe2000bf46270 */
[----:B------:R-:W-:-:S04]  /*9a50*/  IMAD.WIDE R10, R13, 0x2, R48 ;  /* 0x000000020d0a7825 */ /* 0x000fc800078e0230 */
[----:B------:R-:W-:Y:S01]  /*9a60*/  VIADD R13, R13, UR4 ;  /* 0x000000040d0d7c36 */ /* 0x000fe20008000000 */
[----:B0-----:R-:W-:Y:S01]  /*9a70*/  PRMT R9, R28, 0x7632, R9 ;  /* 0x000076321c097816 */ /* 0x001fe20000000009 */
[----:B------:R-:W-:Y:S02]  /*9a80*/  VIADD R8, R103, 0x2f ;  /* 0x0000002f67087836 */ /* 0x000fe40000000000 */
[----:B------:R-:W-:Y:S02]  /*9a90*/  VIADD R15, R13, UR4 ;  /* 0x000000040d0f7c36 */ /* 0x000fe40008000000 */
[----:B------:R0:W-:Y:S01]  /*9aa0*/  @P4 STG.E.U16 desc[UR8][R4.64], R9 ;  /* 0x0000000904004986 */ /* 0x0001e2000c101508 */
[----:B------:R-:W-:Y:S01]  /*9ab0*/  ISETP.GE.AND P4, PT, R12, UR7, PT ;  /* 0x000000070c007c0c */ /* 0x000fe2000bf86270 */
[----:B------:R-:W-:Y:S02]  /*9ac0*/  VIADD R12, R103, 0x31 ;  /* 0x00000031670c7836 */ /* 0x000fe40000000000 */
[----:B------:R1:W-:Y:S01]  /*9ad0*/  @P5 STG.E.U16 desc[UR8][R6.64], R32 ;  /* 0x0000002006005986 */ /* 0x0003e2000c101508 */
[----:B------:R-:W-:Y:S01]  /*9ae0*/  ISETP.LT.AND P5, PT, R102, UR6, !P1 ;  /* 0x0000000666007c0c */ /* 0x000fe2000cfa1270 */
[----:B------:R-:W-:-:S02]  /*9af0*/  ULDC UR6, c[0x0][0x228] ;  /* 0x00008a0000067ab9 */ /* 0x000fc40000000800 */
[----:B------:R2:W-:Y:S01]  /*9b00*/  @P3 STG.E.U16 desc[UR8][R10.64], R14 ;  /* 0x0000000e0a003986 */ /* 0x0005e2000c101508 */
[----:B------:R-:W-:Y:S01]  /*9b10*/  ISETP.LT.AND P3, PT, R102, UR5, !P6 ;  /* 0x0000000566007c0c */ /* 0x000fe2000f761270 */
[----:B------:R-:W-:Y:S02]  /*9b20*/  ULDC UR5, c[0x0][0x228] ;  /* 0x00008a0000057ab9 */ /* 0x000fe40000000800 */
[----:B------:R-:W-:Y:S01]  /*9b30*/  ISETP.LT.AND P6, PT, R101, UR5, !P6 ;  /* 0x0000000565007c0c */ /* 0x000fe2000f7c1270 */
[----:B0-----:R-:W-:Y:S01]  /*9b40*/  IMAD.WIDE R4, R13, 0x2, R2 ;  /* 0x000000020d047825 */ /* 0x001fe200078e0202 */
[----:B------:R-:W-:Y:S02]  /*9b50*/  ULDC UR5, c[0x0][0x228] ;  /* 0x00008a0000057ab9 */ /* 0x000fe40000000800 */
[----:B------:R-:W-:Y:S01]  /*9b60*/  ISETP.LT.AND P1, PT, R101, UR5, !P1 ;  /* 0x0000000565007c0c */ /* 0x000fe2000cf21270 */
[----:B-1----:R-:W-:Y:S01]  /*9b70*/  IMAD.WIDE R6, R13, 0x2, R48 ;  /* 0x000000020d067825 */ /* 0x002fe200078e0230 */
[----:B------:R-:W-:Y:S01]  /*9b80*/  ULDC UR5, c[0x0][0x228] ;  /* 0x00008a0000057ab9 */ /* 0x000fe20000000800 */
[----:B--2---:R-:W-:-:S02]  /*9b90*/  PRMT R11, R29, 0x7632, R11 ;  /* 0x000076321d0b7816 */ /* 0x004fc4000000000b */
[----:B------:R-:W-:Y:S01]  /*9ba0*/  VIADD R10, R103, 0x30 ;  /* 0x00000030670a7836 */ /* 0x000fe20000000000 */
[----:B------:R0:W-:Y:S01]  /*9bb0*/  @P3 STG.E.U16 desc[UR8][R4.64], R29 ;  /* 0x0000001d04003986 */ /* 0x0001e2000c101508 */
[----:B------:R-:W-:Y:S01]  /*9bc0*/  ISETP.GE.AND P3, PT, R8, UR7, PT ;  /* 0x0000000708007c0c */ /* 0x000fe2000bf66270 */
[----:B------:R-:W-:Y:S01]  /*9bd0*/  IMAD.WIDE R8, R15, 0x2, R2 ;  /* 0x000000020f087825 */ /* 0x000fe200078e0202 */
[----:B------:R-:W-:Y:S01]  /*9be0*/  PRMT R14, R36, 0x7632, R14 ;  /* 0x00007632240e7816 */ /* 0x000fe2000000000e */
[----:B------:R1:W-:Y:S01]  /*9bf0*/  @P6 STG.E.U16 desc[UR8][R6.64], R11 ;  /* 0x0000000b06006986 */ /* 0x0003e2000c101508 */
[----:B------:R-:W-:Y:S01]  /*9c00*/  ISETP.GE.AND P6, PT, R10, UR7, PT ;  /* 0x000000070a007c0c */ /* 0x000fe2000bfc6270 */
[----:B------:R-:W-:Y:S02]  /*9c10*/  VIADD R13, R103, 0x32 ;  /* 0x00000032670d7836 */ /* 0x000fe40000000000 */
        /* <DEDUP_REMOVED lines=11> */
[----:B------:R-:W-:Y:S01]  /*9cd0*/  IMAD.WIDE R6, R15, 0x2, R48 ;  /* 0x000000020f067825 */ /* 0x000fe200078e0230 */
[----:B--2---:R-:W-:Y:S02]  /*9ce0*/  PRMT R9, R30, 0x7632, R9 ;  /* 0x000076321e097816 */ /* 0x004fe40000000009 */
[----:B------:R-:W-:Y:S01]  /*9cf0*/  ISETP.LT.AND P2, PT, R101, UR6, !P2 ;  /* 0x0000000665007c0c */ /* 0x000fe2000d741270 */
[----:B------:R-:W-:Y:S01]  /*9d00*/  ULDC UR6, c[0x0][0x228] ;  /* 0x00008a0000067ab9 */ /* 0x000fe20000000800 */
        /* <DEDUP_REMOVED lines=32> */
[----:B------:R-:W-:Y:S01]  /*9f10*/  ISETP.LT.AND P6, PT, R101, UR10, !P6 ;  /* 0x0000000a65007c0c */ /* 0x000fe2000f7c1270 */
[----:B------:R-:W-:Y:S01]  /*9f20*/  VIADD R12, R103, 0x35 ;  /* 0x00000035670c7836 */ /* 0x000fe20000000000 */
[----:B------:R-:W-:Y:S01]  /*9f30*/  ULDC UR10, c[0x0][0x228] ;  /* 0x00008a00000a7ab9 */ /* 0x000fe20000000800 */
[----:B0-----:R-:W-:-:S04]  /*9f40*/  IMAD.WIDE R4, R15, 0x2, R48 ;  /* 0x000000020f047825 */ /* 0x001fc800078e0230 */
[----:B-1----:R-:W-:-:S04]  /*9f50*/  IMAD.WIDE R8, R15, 0x2, R2 ;  /* 0x000000020f087825 */ /* 0x002fc800078e0202 */
[C---:B------:R-:W-:Y:S01]  /*9f60*/  IMAD.WIDE R6, R13.reuse, 0x2, R2 ;  /* 0x000000020d067825 */ /* 0x040fe200078e0202 */
[----:B------:R0:W-:Y:S01]  /*9f70*/  @P2 STG.E.U16 desc[UR8][R8.64], R35 ;  /* 0x0000002308002986 */ /* 0x0001e2000c101508 */
[----:B------:R-:W-:Y:S02]  /*9f80*/  ISETP.GE.AND P2, PT, R10, UR7, PT ;  /* 0x000000070a007c0c */ /* 0x000fe4000bf46270 */
[----:B------:R-:W-:-:S04]  /*9f90*/  IMAD.WIDE R10, R13, 0x2, R48 ;  /* 0x000000020d0a7825 */ /* 0x000fc800078e0230 */
[----:B------:R-:W-:-:S04]  /*9fa0*/  VIADD R13, R13, UR4 ;  /* 0x000000040d0d7c36 */ /* 0x000fc80008000000 */
[----:B------:R-:W-:Y:S01]  /*9fb0*/  VIADD R15, R13, UR4 ;  /* 0x000000040d0f7c36 */ /* 0x000fe20008000000 */
[----:B0-----:R-:W-:Y:S01]  /*9fc0*/  PRMT R9, R35, 0x7632, R9 ;  /* 0x0000763223097816 */ /* 0x001fe20000000009 */
[----:B------:R-:W-:-:S04]  /*9fd0*/  VIADD R8, R103, 0x36 ;  /* 0x0000003667087836 */ /* 0x000fc80000000000 */
[----:B------:R0:W-:Y:S01]  /*9fe0*/  @P3 STG.E.U16 desc[UR8][R4.64], R9 ;  /* 0x0000000904003986 */ /* 0x0001e2000c101508 */
[----:B------:R-:W-:Y:S01]  /*9ff0*/  ISETP.GE.AND P3, PT, R12, UR7, PT ;  /* 0x000000070c007c0c */ /* 0x000fe2000bf66270 */
[----:B------:R-:W-:Y:S02]  /*a000*/  VIADD R12, R103, 0x38 ;  /* 0x00000038670c7836 */ /* 0x000fe40000000000 */
[----:B------:R1:W-:Y:S01]  /*a010*/  @P4 STG.E.U16 desc[UR8][R6.64], R36 ;  /* 0x0000002406004986 */ /* 0x0003e2000c101508 */
[C---:B------:R-:W-:Y:S01]  /*a020*/  ISETP.LT.AND P4, PT, R102.reuse, UR5, !P5 ;  /* 0x0000000566007c0c */ /* 0x040fe2000ef81270 */
[----:B------:R-:W-:Y:S02]  /*a030*/  ULDC UR5, c[0x0][0x228] ;  /* 0x00008a0000057ab9 */ /* 0x000fe40000000800 */
        /* <DEDUP_REMOVED lines=8> */
[----:B-1----:R-:W-:-:S02]  /*a0c0*/  IMAD.WIDE R6, R13, 0x2, R48 ;  /* 0x000000020d067825 */ /* 0x002fc400078e0230 */
[----:B------:R0:W-:Y:S01]  /*a0d0*/  @P4 STG.E.U16 desc[UR8][R4.64], R40 ;  /* 0x0000002804004986 */ /* 0x0001e2000c101508 */
[----:B------:R-:W-:Y:S01]  /*a0e0*/  ISETP.GE.AND P4, PT, R8, UR7, PT ;  /* 0x0000000708007c0c */ /* 0x000fe2000bf86270 */
[----:B------:R-:W-:Y:S01]  /*a0f0*/  IMAD.WIDE R8, R15, 0x2, R2 ;  /* 0x000000020f087825 */ /* 0x000fe200078e0202 */
[----:B--2---:R-:W-:Y:S02]  /*a100*/  PRMT R11, R40, 0x7632, R11 ;  /* 0x00007632280b7816 */ /* 0x004fe4000000000b */
[----:B------:R-:W-:Y:S01]  /*a110*/  PRMT R14, R42, 0x7632, R14 ;  /* 0x000076322a0e7816 */ /* 0x000fe2000000000e */
[----:B------:R-:W-:Y:S02]  /*a120*/  VIADD R10, R103, 0x37 ;  /* 0x00000037670a7836 */ /* 0x000fe40000000000 */
[----:B------:R1:W-:Y:S03]  /*a130*/  @P5 STG.E.U16 desc[UR8][R6.64], R11 ;  /* 0x0000000b06005986 */ /* 0x0003e6000c101508 */
[----:B------:R-:W-:Y:S01]  /*a140*/  ISETP.GE.AND P5, PT, R10, UR7, PT ;  /* 0x000000070a007c0c */ /* 0x000fe2000bfa6270 */
[----:B------:R2:W-:Y:S01]  /*a150*/  @P6 STG.E.U16 desc[UR8][R8.64], R37 ;  /* 0x0000002508006986 */ /* 0x0005e2000c101508 */
[----:B------:R-:W-:Y:S01]  /*a160*/  ISETP.LT.AND P6, PT, R102, UR5, !P0 ;  /* 0x0000000566007c0c */ /* 0x000fe2000c7c1270 */
[----:B------:R-:W-:Y:S01]  /*a170*/  ULDC UR5, c[0x0][0x228] ;  /* 0x00008a0000057ab9 */ /* 0x000fe20000000800 */
[----:B0-----:R-:W-:-:S02]  /*a180*/  PRMT R5, R37, 0x7632, R5 ;  /* 0x0000763225057816 */ /* 0x001fc40000000005 */
[----:B------:R-:W-:Y:S01]  /*a190*/  ISETP.LT.AND P0, PT, R101, UR6, !P0 ;  /* 0x0000000665007c0c */ /* 0x000fe2000c701270 */
[----:B------:R-:W-:Y:S01]  /*a1a0*/  ULDC UR6, c[0x0][0x228] ;  /* 0x00008a0000067ab9 */ /* 0x000fe20000000800 */
[----:B-1----:R-:W-:-:S04]  /*a1b0*/  IMAD.WIDE R10, R15, 0x2, R48 ;  /* 0x000000020f0a7825 */ /* 0x002fc800078e0230 */
[----:B------:R-:W-:Y:S01]  /*a1c0*/  VIADD R15, R15, UR4 ;  /* 0x000000040f0f7c36 */ /* 0x000fe20008000000 */
[----:B------:R0:W-:Y:S01]  /*a1d0*/  @P1 STG.E.U16 desc[UR8][R10.64], R5 ;  /* 0x000000050a001986 */ /* 0x0001e2000c101508 */
[----:B------:R-:W-:Y:S01]  /*a1e0*/  ISETP.LT.AND P1, PT, R102, UR5, !P2 ;  /* 0x0000000566007c0c */ /* 0x000fe2000d721270 */
[----:B------:R-:W-:Y:S01]  /*a1f0*/  ULDC UR5, c[0x0][0x228] ;  /* 0x00008a0000057ab9 */ /* 0x000fe20000000800 */
[----:B------:R-:W-:Y:S01]  /*a200*/  ISETP.LT.AND P2, PT, R101, UR6, !P2 ;  /* 0x0000000665007c0c */ /* 0x000fe2000d741270 */
[----:B------:R-:W-:Y:S01]  /*a210*/  IMAD.WIDE R6, R15, 0x2, R48 ;  /* 0x000000020f067825 */ /* 0x000fe200078e0230 */
        /* <DEDUP_REMOVED lines=8> */
[----:B------:R-:W-:Y:S01]  /*a2a0*/  IMAD.WIDE R10, R15, 0x2, R48 ;  /* 0x000000020f0a7825 */ /* 0x000fe200078e0230 */
        /* <DEDUP_REMOVED lines=8> */
[----:B------:R-:W-:Y:S01]  /*a330*/  ISETP.GE.AND P1, PT, R12, UR7, PT ;  /* 0x000000070c007c0c */ /* 0x000fe2000bf26270 */
[----:B------:R-:W-:Y:S02]  /*a340*/  VIADD R12, R103, 0x3a ;  /* 0x0000003a670c7836 */ /* 0x000fe40000000000 */
[----:B------:R1:W-:Y:S01]  /*a350*/  @P2 STG.E.U16 desc[UR8][R10.64], R5 ;  /* 0x000000050a002986 */ /* 0x0003e2000c101508 */
[----:B------:R-:W-:Y:S01]  /*a360*/  ISETP.LT.AND P2, PT, R102, UR6, !P4 ;  /* 0x0000000666007c0c */ /* 0x000fe2000e741270 */
[----:B------:R-:W-:Y:S01]  /*a370*/  VIADD R13, R15, UR4 ;  /* 0x000000040f0d7c36 */ /* 0x000fe20008000000 */
[----:B------:R-:W-:Y:S01]  /*a380*/  ISETP.LT.AND P4, PT, R101, UR10, !P4 ;  /* 0x0000000a65007c0c */ /* 0x000fe2000e781270 */
[----:B------:R-:W-:Y:S01]  /*a390*/  IMAD.WIDE R6, R15, 0x2, R48 ;  /* 0x000000020f067825 */ /* 0x000fe200078e0230 */
[----:B------:R-:W-:Y:S01]  /*a3a0*/  ULDC UR6, c[0x0][0x228] ;  /* 0x00008a0000067ab9 */ /* 0x000fe20000000800 */
[----:B------:R-:W-:-:S02]  /*a3b0*/  ULDC UR10, c[0x0][0x228] ;  /* 0x00008a00000a7ab9 */ /* 0x000fc40000000800 */
[----:B0-----:R-:W-:-:S04]  /*a3c0*/  IMAD.WIDE R8, R13, 0x2, R2 ;  /* 0x000000020d087825 */ /* 0x001fc800078e0202 */
[----:B-1----:R-:W-:-:S04]  /*a3d0*/  IMAD.WIDE R4, R15, 0x2, R2 ;  /* 0x000000020f047825 */ /* 0x002fc800078e0202 */
[C---:B------:R-:W-:Y:S01]  /*a3e0*/  IMAD.WIDE R10, R13.reuse, 0x2, R48 ;  /* 0x000000020d0a7825 */ /* 0x040fe200078e0230 */
[----:B------:R0:W-:Y:S01]  /*a3f0*/  @P0 STG.E.U16 desc[UR8][R4.64], R42 ;  /* 0x0000002a04000986 */ /* 0x0001e2000c101508 */
[----:B------:R-:W-:Y:S02]  /*a400*/  ISETP.GE.AND P0, PT, R12, UR7, PT ;  /* 0x000000070c007c0c */ /* 0x000fe4000bf06270 */
[----:B------:R-:W-:Y:S01]  /*a410*/  VIADD R13, R13, UR4 ;  /* 0x000000040d0d7c36 */ /* 0x000fe20008000000 */
[----:B------:R1:W-:Y:S01]  /*a420*/  @P3 STG.E.U16 desc[UR8][R6.64], R14 ;  /* 0x0000000e06003986 */ /* 0x0003e2000c101508 */
[----:B------:R-:W-:Y:S01]  /*a430*/  ISETP.LT.AND P3, PT, R102, UR5, !P5 ;  /* 0x0000000566007c0c */ /* 0x000fe2000ef61270 */
[----:B------:R-:W-:Y:S01]  /*a440*/  ULDC UR5, c[0x0][0x228] ;  /* 0x00008a0000057ab9 */ /* 0x000fe20000000800 */
[----:B------:R-:W-:Y:S01]  /*a450*/  ISETP.LT.AND P5, PT, R101, UR6, !P5 ;  /* 0x0000000665007c0c */ /* 0x000fe2000efa1270 */
[----:B------:R2:W-:Y:S01]  /*a460*/  @P2 STG.E.U16 desc[UR8][R8.64], R39 ;  /* 0x0000002708002986 */ /* 0x0005e2000c101508 */
[----:B------:R-:W-:Y:S01]  /*a470*/  VIADD R15, R13, UR4 ;  /* 0x000000040d0f7c36 */ /* 0x000fe20008000000 */
[----:B------:R-:W-:Y:S01]  /*a480*/  ULDC UR6, c[0x0][0x228] ;  /* 0x00008a0000067ab9 */ /* 0x000fe20000000800 */
[----:B------:R-:W-:Y:S01]  /*a490*/  VIADD R12, R103, 0x3d ;  /* 0x0000003d670c7836 */ /* 0x000fe20000000000 */
[----:B0-----:R-:W-:Y:S01]  /*a4a0*/  PRMT R5, R39, 0x7632, R5 ;  /* 0x0000763227057816 */ /* 0x001fe20000000005 */
[----:B------:R-:W-:-:S02]  /*a4b0*/  VIADD R4, R103, 0x3b ;  /* 0x0000003b67047836 */ /* 0x000fc40000000000 */
[----:B-1----:R-:W-:Y:S02]  /*a4c0*/  IMAD.WIDE R6, R13, 0x2, R48 ;  /* 0x000000020d067825 */ /* 0x002fe400078e0230 */
[----:B------:R0:W-:Y:S01]  /*a4d0*/  @P4 STG.E.U16 desc[UR8][R10.64], R5 ;  /* 0x000000050a004986 */ /* 0x0001e2000c101508 */
[----:B------:R-:W-:Y:S01]  /*a4e0*/  ISETP.LT.AND P4, PT, R102, UR10, !P6 ;  /* 0x0000000a66007c0c */ /* 0x000fe2000f781270 */
[----:B------:R-:W-:Y:S01]  /*a4f0*/  ULDC UR10, c[0x0][0x228] ;  /* 0x00008a00000a7ab9 */ /* 0x000fe20000000800 */
[----:B------:R-:W-:Y:S01]  /*a500*/  ISETP.GE.AND P2, PT, R4, UR7, PT ;  /* 0x0000000704007c0c */ /* 0x000fe2000bf46270 */
[----:B--2---:R-:W-:Y:S01]  /*a510*/  IMAD.WIDE R8, R15, 0x2, R2 ;  /* 0x000000020f087825 */ /* 0x004fe200078e0202 */
[----:B------:R-:W-:Y:S01]  /*a520*/  ISETP.LT.AND P6, PT, R101, UR5, !P6 ;  /* 0x0000000565007c0c */ /* 0x000fe2000f7c1270 */
[----:B------:R-:W-:Y:S01]  /*a530*/  ULDC UR5, c[0x0][0x228] ;  /* 0x00008a0000057ab9 */ /* 0x000fe20000000800 */
[----:B---3--:R-:W-:Y:S01]  /*a540*/  PRMT R14, R16, 0x7632, R14 ;  /* 0x00007632100e7816 */ /* 0x008fe2000000000e */
[----:B0-----:R-:W-:-:S04]  /*a550*/  IMAD.WIDE R4, R13, 0x2, R2 ;  /* 0x000000020d047825 */ /* 0x001fc800078e0202 */
[----:B------:R-:W-:Y:S01]  /*a560*/  VIADD R10, R103, 0x3c ;  /* 0x0000003c670a7836 */ /* 0x000fe20000000000 */
[----:B------:R0:W-:Y:S04]  /*a570*/  @P3 STG.E.U16 desc[UR8][R4.64], R43 ;  /* 0x0000002b04003986 */ /* 0x0001e8000c101508 */
[----:B------:R1:W-:Y:S01]  /*a580*/  @P5 STG.E.U16 desc[UR8][R6.64], R0 ;  /* 0x0000000006005986 */ /* 0x0003e2000c101508 */
[----:B------:R-:W-:Y:S01]  /*a590*/  ISETP.GE.AND P3, PT, R10, UR7, PT ;  /* 0x000000070a007c0c */ /* 0x000fe2000bf66270 */
[C---:B------:R-:W-:Y:S01]  /*a5a0*/  IMAD.WIDE R10, R15.reuse, 0x2, R48 ;  /* 0x000000020f0a7825 */ /* 0x040fe200078e0230 */
[C---:B------:R-:W-:Y:S01]  /*a5b0*/  ISETP.LT.AND P5, PT, R102.reuse, UR10, !P0 ;  /* 0x0000000a66007c0c */ /* 0x040fe2000c7a1270 */
[----:B------:R2:W-:Y:S01]  /*a5c0*/  @P4 STG.E.U16 desc[UR8][R8.64], R44 ;  /* 0x0000002c08004986 */ /* 0x0005e2000c101508 */
[----:B------:R-:W-:Y:S01]  /*a5d0*/  ISETP.LT.AND P4, PT, R102, UR5, !P1 ;  /* 0x0000000566007c0c */ /* 0x000fe2000cf81270 */
[----:B------:R-:W-:Y:S01]  /*a5e0*/  VIADD R15, R15, UR4 ;  /* 0x000000040f0f7c36 */ /* 0x000fe20008000000 */
[----:B------:R-:W-:Y:S01]  /*a5f0*/  ISETP.LT.AND P1, PT, R101, UR6, !P1 ;  /* 0x0000000665007c0c */ /* 0x000fe2000cf21270 */
[----:B------:R-:W-:Y:S01]  /*a600*/  ULDC UR5, c[0x0][0x228] ;  /* 0x00008a0000057ab9 */ /* 0x000fe20000000800 */
[----:B0-----:R-:W-:Y:S01]  /*a610*/  PRMT R5, R44, 0x7632, R5 ;  /* 0x000076322c057816 */ /* 0x001fe20000000005 */
[C---:B------:R-:W-:Y:S01]  /*a620*/  VIADD R13, R15.reuse, UR4 ;  /* 0x000000040f0d7c36 */ /* 0x040fe20008000000 */
[----:B------:R-:W-:Y:S01]  /*a630*/  ULDC UR6, c[0x0][0x228] ;  /* 0x00008a0000067ab9 */ /* 0x000fe20000000800 */
[----:B-1----:R-:W-:Y:S01]  /*a640*/  IMAD.WIDE R6, R15, 0x2, R48 ;  /* 0x000000020f067825 */ /* 0x002fe200078e0230 */
[----:B------:R-:W-:Y:S01]  /*a650*/  ULDC UR10, c[0x0][0x228] ;  /* 0x00008a00000a7ab9 */ /* 0x000fe20000000800 */
[----:B------:R0:W-:Y:S01]  /*a660*/  @P6 STG.E.U16 desc[UR8][R10.64], R5 ;  /* 0x000000050a006986 */ /* 0x0001e2000c101508 */
[----:B------:R-:W-:Y:S01]  /*a670*/  ISETP.LT.AND P0, PT, R101, UR5, !P0 ;  /* 0x0000000565007c0c */ /* 0x000fe2000c701270 */
[----:B--2---:R-:W-:Y:S01]  /*a680*/  IMAD.WIDE R8, R13, 0x2, R2 ;  /* 0x000000020d087825 */ /* 0x004fe200078e0202 */
[----:B------:R-:W-:Y:S01]  /*a690*/  ISETP.GE.AND P6, PT, R12, UR7, PT ;  /* 0x000000070c007c0c */ /* 0x000fe2000bfc6270 */
[----:B------:R-:W-:Y:S01]  /*a6a0*/  ULDC UR5, c[0x0][0x228] ;  /* 0x00008a0000057ab9 */ /* 0x000fe20000000800 */
[----:B------:R-:W-:Y:S01]  /*a6b0*/  PRMT R12, R45, 0x7632, R12 ;  /* 0x000076322d0c7816 */ /* 0x000fe2000000000c */
[----:B------:R-:W-:-:S02]  /*a6c0*/  VIADD R0, R103, 0x3e ;  /* 0x0000003e67007836 */ /* 0x000fc40000000000 */
[----:B0-----:R-:W-:-:S04]  /*a6d0*/  IMAD.WIDE R4, R15, 0x2, R2 ;  /* 0x000000020f047825 */ /* 0x001fc800078e0202 */
[----:B------:R-:W-:Y:S01]  /*a6e0*/  VIADD R11, R13, UR4 ;  /* 0x000000040d0b7c36 */ /* 0x000fe20008000000 */
[----:B------:R0:W-:Y:S01]  /*a6f0*/  @P4 STG.E.U16 desc[UR8][R4.64], R16 ;  /* 0x0000001004004986 */ /* 0x0001e2000c101508 */
[----:B------:R-:W-:Y:S01]  /*a700*/  ISETP.GE.AND P4, PT, R0, UR7, PT ;  /* 0x0000000700007c0c */ /* 0x000fe2000bf86270 */
[----:B------:R-:W-:Y:S02]  /*a710*/  VIADD R0, R103, 0x3f ;  /* 0x0000003f67007836 */ /* 0x000fe40000000000 */
[----:B------:R1:W-:Y:S01]  /*a720*/  @P1 STG.E.U16 desc[UR8][R6.64], R14 ;  /* 0x0000000e06001986 */ /* 0x0003e2000c101508 */
[C---:B------:R-:W-:Y:S01]  /*a730*/  ISETP.LT.AND P1, PT, R102.reuse, UR6, !P2 ;  /* 0x0000000666007c0c */ /* 0x040fe2000d721270 */
[----:B------:R-:W-:Y:S01]  /*a740*/  VIADD R15, R11, UR4 ;  /* 0x000000040b0f7c36 */ /* 0x000fe20008000000 */
[----:B------:R-:W-:Y:S01]  /*a750*/  ISETP.LT.AND P2, PT, R101, UR10, !P2 ;  /* 0x0000000a65007c0c */ /* 0x000fe2000d741270 */
[----:B------:R2:W-:Y:S01]  /*a760*/  @P5 STG.E.U16 desc[UR8][R8.64], R45 ;  /* 0x0000002d08005986 */ /* 0x0005e2000c101508 */
[----:B------:R-:W-:Y:S01]  /*a770*/  ISETP.LT.AND P5, PT, R102, UR11, !P3 ;  /* 0x0000000b66007c0c */ /* 0x000fe2000dfa1270 */
[----:B------:R-:W-:Y:S01]  /*a780*/  ULDC UR6, c[0x0][0x228] ;  /* 0x00008a0000067ab9 */ /* 0x000fe20000000800 */
[----:B------:R-:W-:Y:S01]  /*a790*/  ULDC UR10, c[0x0][0x228] ;  /* 0x00008a00000a7ab9 */ /* 0x000fe20000000800 */
[----:B0-----:R-:W-:Y:S01]  /*a7a0*/  IMAD.WIDE R4, R13, 0x2, R48 ;  /* 0x000000020d047825 */ /* 0x001fe200078e0230 */
[----:B------:R-:W-:-:S03]  /*a7b0*/  PRMT R13, R17, 0x7632, R13 ;  /* 0x00007632110d7816 */ /* 0x000fc6000000000d */
[C---:B-1----:R-:W-:Y:S01]  /*a7c0*/  IMAD.WIDE R6, R11.reuse, 0x2, R2 ;  /* 0x000000020b067825 */ /* 0x042fe200078e0202 */
[----:B------:R0:W-:Y:S01]  /*a7d0*/  @P0 STG.E.U16 desc[UR8][R4.64], R12 ;  /* 0x0000000c04000986 */ /* 0x0001e2000c101508 */
[----:B------:R-:W-:Y:S01]  /*a7e0*/  ISETP.GE.AND P0, PT, R0, UR7, PT ;  /* 0x0000000700007c0c */ /* 0x000fe2000bf06270 */
[----:B------:R-:W-:Y:S01]  /*a7f0*/  ULDC UR7, c[0x0][0x228] ;  /* 0x00008a0000077ab9 */ /* 0x000fe20000000800 */
[----:B--2---:R-:W-:Y:S01]  /*a800*/  IMAD.WIDE R8, R11, 0x2, R48 ;  /* 0x000000020b087825 */ /* 0x004fe200078e0230 */
[----:B------:R-:W-:Y:S01]  /*a810*/  @P1 STG.E.U16 desc[UR8][R6.64], R17 ;  /* 0x0000001106001986 */ /* 0x000fe2000c101508 */
[C---:B------:R-:W-:Y:S01]  /*a820*/  ISETP.LT.AND P1, PT, R102.reuse, UR7, !P0 ;  /* 0x0000000766007c0c */ /* 0x040fe2000c721270 */
[----:B------:R-:W-:Y:S01]  /*a830*/  ULDC UR7, c[0x0][0x228] ;  /* 0x00008a0000077ab9 */ /* 0x000fe20000000800 */
[----:B------:R-:W-:Y:S01]  /*a840*/  IMAD.WIDE R10, R15, 0x2, R2 ;  /* 0x000000020f0a7825 */ /* 0x000fe200078e0202 */
[----:B------:R1:W-:Y:S01]  /*a850*/  @P2 STG.E.U16 desc[UR8][R8.64], R13 ;  /* 0x0000000d08002986 */ /* 0x0003e2000c101508 */
[C---:B------:R-:W-:Y:S01]  /*a860*/  ISETP.LT.AND P2, PT, R102.reuse, UR6, !P4 ;  /* 0x0000000666007c0c */ /* 0x040fe2000e741270 */
[----:B------:R-:W-:Y:S01]  /*a870*/  ULDC UR6, c[0x0][0x228] ;  /* 0x00008a0000067ab9 */ /* 0x000fe20000000800 */
[C---:B------:R-:W-:Y:S01]  /*a880*/  ISETP.LT.AND P4, PT, R101.reuse, UR7, !P4 ;  /* 0x0000000765007c0c */ /* 0x040fe2000e781270 */
[----:B------:R2:W-:Y:S01]  /*a890*/  @P5 STG.E.U16 desc[UR8][R10.64], R46 ;  /* 0x0000002e0a005986 */ /* 0x0005e2000c101508 */
[----:B------:R-:W-:Y:S01]  /*a8a0*/  ISETP.LT.AND P5, PT, R102, UR5, !P6 ;  /* 0x0000000566007c0c */ /* 0x000fe2000f7a1270 */
[----:B------:R-:W-:Y:S01]  /*a8b0*/  ULDC UR5, c[0x0][0x228] ;  /* 0x00008a0000057ab9 */ /* 0x000fe20000000800 */
[----:B------:R-:W-:Y:S01]  /*a8c0*/  ISETP.LT.AND P6, PT, R101, UR6, !P6 ;  /* 0x0000000665007c0c */ /* 0x000fe2000f7c1270 */
[----:B0-----:R-:W-:Y:S01]  /*a8d0*/  IMAD.WIDE R4, R15, 0x2, R48 ;  /* 0x000000020f047825 */ /* 0x001fe200078e0230 */
[----:B------:R-:W-:-:S02]  /*a8e0*/  ISETP.LT.AND P3, PT, R101, UR5, !P3 ;  /* 0x0000000565007c0c */ /* 0x000fc4000df61270 */
[----:B------:R-:W-:Y:S01]  /*a8f0*/  ISETP.LT.AND P0, PT, R101, UR10, !P0 ;  /* 0x0000000a65007c0c */ /* 0x000fe2000c701270 */
[----:B-1----:R-:W-:Y:S01]  /*a900*/  VIADD R9, R15, UR4 ;  /* 0x000000040f097c36 */ /* 0x002fe20008000000 */
[----:B------:R-:W-:Y:S02]  /*a910*/  PRMT R0, R18, 0x7632, R0 ;  /* 0x0000763212007816 */ /* 0x000fe40000000000 */
[----:B------:R-:W-:Y:S01]  /*a920*/  PRMT R14, R47, 0x7632, R14 ;  /* 0x000076322f0e7816 */ /* 0x000fe2000000000e */
[C---:B------:R-:W-:Y:S01]  /*a930*/  VIADD R13, R9.reuse, UR4 ;  /* 0x00000004090d7c36 */ /* 0x040fe20008000000 */
[----:B--2---:R-:W-:Y:S01]  /*a940*/  PRMT R46, R46, 0x7632, R46 ;  /* 0x000076322e2e7816 */ /* 0x004fe2000000002e */
[----:B------:R-:W-:-:S04]  /*a950*/  IMAD.WIDE R6, R9, 0x2, R2 ;  /* 0x0000000209067825 */ /* 0x000fc800078e0202 */
[----:B------:R-:W-:Y:S01]  /*a960*/  VIADD R15, R13, UR4 ;  /* 0x000000040d0f7c36 */ /* 0x000fe20008000000 */
[----:B------:R0:W-:Y:S01]  /*a970*/  @P3 STG.E.U16 desc[UR8][R4.64], R46 ;  /* 0x0000002e04003986 */ /* 0x0001e2000c101508 */
[----:B------:R-:W-:-:S03]  /*a980*/  IMAD.WIDE R8, R9, 0x2, R48 ;  /* 0x0000000209087825 */ /* 0x000fc600078e0230 */
        /* <DEDUP_REMOVED lines=9> */
[----:B------:R-:W-:Y:S05]  /*aa20*/  @!P0 EXIT ;  /* 0x000000000000894d */ /* 0x000fea0003800000 */
[----:B------:R-:W-:-:S05]  /*aa30*/  PRMT R24, R19, 0x7632, R24 ;  /* 0x0000763213187816 */ /* 0x000fca0000000018 */
[----:B------:R-:W-:Y:S01]  /*aa40*/  STG.E.U16 desc[UR8][R48.64], R24 ;  /* 0x0000001830007986 */ /* 0x000fe2000c101508 */
[----:B------:R-:W-:Y:S05]  /*aa50*/  EXIT ;  /* 0x000000000000794d */ /* 0x000fea0003800000 */
.L_x_2:
[----:B------:R-:W-:-:S00]  /*aa60*/  BRA `(.L_x_2) ;  /* 0xfffffffc00fc7947 */ /* 0x000fc0000383ffff */
[----:B------:R-:W-:-:S00]  /*aa70*/  NOP ;  /* 0x0000000000007918 */ /* 0x000fc00000000000 */
        /* <DEDUP_REMOVED lines=8> */
.L_x_3:


//--------------------- .nv.shared.matmul_kernel  --------------------------
	.section	.nv.shared.matmul_kernel,"aw",@nobits
	.sectionflags	@""
	.align	16
	.zero		1024


//--------------------- .nv.shared.reserved.0     --------------------------
	.section	.nv.shared.reserved.0,"aw",@nobits
	.weak		__nv_reservedSMEM_offset_0_alias
	.size		__nv_reservedSMEM_offset_0_alias, 0, 0
	.other		__nv_reservedSMEM_offset_0_alias,@"STO_CUDA_RESERVED_SHARED STV_DEFAULT"
__nv_reservedSMEM_offset_0_alias:
	.zero		0


//--------------------- .nv.constant0.matmul_kernel --------------------------
	.section	.nv.constant0.matmul_kernel,"a",@progbits
	.sectionflags	@""
	.align	4
.nv.constant0.matmul_kernel:
	.zero		608


//--------------------- SYMBOLS --------------------------

	.type		.nv.reservedSmem.offset0,@object
	.size		.nv.reservedSmem.offset0,0x4
